	.target	sm_100a

	.elftype	@"ET_EXEC"


//--------------------- .note.nv.tkinfo           --------------------------
	.section	.note.nv.tkinfo,"",@"SHT_NOTE"
	.sectionflags	@"SHF_NOTE_NV_TKINFO"
	.tkinfo
        /*0018*/ 	.word	0x00000002
        /*0030*/ 	.string	""
        /*0030*/ 	.string	"ptxas"
        /*0030*/ 	.string	"Cuda compilation tools, release 13.0, V13.0.88"
        /*0030*/ 	.string	"Build cuda_13.0.r13.0/compiler.36424714_0"
        /*0030*/ 	.string	"-arch sm_100a -m 64 "



//--------------------- .note.nv.cuinfo           --------------------------
	.section	.note.nv.cuinfo,"",@"SHT_NOTE"
	.sectionflags	@"SHF_NOTE_NV_CUINFO"
        /*0018*/ 	.short	0x0002
        /*001a*/ 	.short	0x0064
        /*001c*/ 	.short	0x0082
	.zero		2


//--------------------- .nv.info                  --------------------------
	.section	.nv.info,"",@"SHT_CUDA_INFO"
	.align	4


	//----- nvinfo : EIATTR_REGCOUNT
	.align		4
        /*0000*/ 	.byte	0x04, 0x2f
        /*0002*/ 	.short	(.L_20 - .L_19)
	.align		4
.L_19:
        /*0004*/ 	.word	index@(_ZN7cutlass13device_kernelINS_4gemm6kernel13GemmUniversalIN4cute5tupleIJiiiiEEENS1_10collective13CollectiveMmaINS1_35MainloopSm100TmaUmmaWarpSpecializedILi4ELi2ELi2ENS5_IJNS4_1CILi1EEESB_SB_EEEEENS5_IJNSA_ILi128EEENSA_ILi256EEENSA_ILi64EEEEEENS_12float_e5m2_tENS5_IJlSB_lEEESI_SJ_NS4_8TiledMMAINS4_8MMA_AtomIJNS4_10MMA_TraitsINS4_19SM100_MMA_F8F6F4_SSEJSI_SI_fSE_SF_NS4_17integral_constantINS4_4UMMA5MajorELSQ_0EEESR_NSO_INSP_7ScaleInELSS_0EEEST_EEEEEENS4_6LayoutISC_NS5_IJNSA_ILi0EEESX_SX_EEEEENS5_IJNS4_10UnderscoreES10_S10_EEEEENS4_13SM90_TMA_LOADENS4_14ComposedLayoutINS4_7SwizzleILi2ELi4ELi3EEENS4_18smem_ptr_flag_bitsILi8EEENSW_INS5_IJNSA_ILi8EEESG_EEENS5_IJSG_SB_EEEEEEEvNS4_8identityES13_S1D_vS1E_EENS_8epilogue10collective18CollectiveEpilogueINS1G_23Sm100TmaWarpSpecializedILi4ELi2ELi64ELb0ELb0EEEJSH_NS5_IJNSW_ISE_SB_EENSW_ISG_SB_EEEEESI_SJ_SI_SJ_NS1G_6fusion15FusionCallbacksIS1K_NS1O_17LinearCombinationISI_fSI_fLNS_15FloatRoundStyleE2EEESH_S1N_JEEENS4_5SM1004TMEM4LOAD26SM100_TMEM_LOAD_32dp32b64xES13_S1D_NS4_39AutoVectorizingCopyWithAssumedAlignmentILi128EEENS4_14SM90_TMA_STOREES1D_S1Z_S1Z_EEEvvEEEEvNT_6ParamsE)
        /*0008*/ 	.word	0x000000e0


	//----- nvinfo : EIATTR_FRAME_SIZE
	.align		4
.L_20:
        /*000c*/ 	.byte	0x04, 0x11
        /*000e*/ 	.short	(.L_22 - .L_21)
	.align		4
.L_21:
        /*0010*/ 	.word	index@($__internal_2_$__cuda_sm10x_tcgen05_guardrail_trap_unallocated_columns_being_dealloced)
        /*0014*/ 	.word	0x00000000


	//----- nvinfo : EIATTR_FRAME_SIZE
	.align		4
.L_22:
        /*0018*/ 	.byte	0x04, 0x11
        /*001a*/ 	.short	(.L_24 - .L_23)
	.align		4
.L_23:
        /*001c*/ 	.word	index@($__internal_1_$__cuda_sm10x_tcgen05_guardrail_trap_phase_invalid_during_alloc)
        /*0020*/ 	.word	0x00000000


	//----- nvinfo : EIATTR_FRAME_SIZE
	.align		4
.L_24:
        /*0024*/ 	.byte	0x04, 0x11
        /*0026*/ 	.short	(.L_26 - .L_25)
	.align		4
.L_25:
        /*0028*/ 	.word	index@($__internal_0_$__cuda_sm10x_tcgen05_guardrail_trap_col_being_dealloced_not_returned_by_alloc)
        /*002c*/ 	.word	0x00000000


	//----- nvinfo : EIATTR_FRAME_SIZE
	.align		4
.L_26:
        /*0030*/ 	.byte	0x04, 0x11
        /*0032*/ 	.short	(.L_28 - .L_27)
	.align		4
.L_27:
        /*0034*/ 	.word	index@(_ZN7cutlass13device_kernelINS_4gemm6kernel13GemmUniversalIN4cute5tupleIJiiiiEEENS1_10collective13CollectiveMmaINS1_35MainloopSm100TmaUmmaWarpSpecializedILi4ELi2ELi2ENS5_IJNS4_1CILi1EEESB_SB_EEEEENS5_IJNSA_ILi128EEENSA_ILi256EEENSA_ILi64EEEEEENS_12float_e5m2_tENS5_IJlSB_lEEESI_SJ_NS4_8TiledMMAINS4_8MMA_AtomIJNS4_10MMA_TraitsINS4_19SM100_MMA_F8F6F4_SSEJSI_SI_fSE_SF_NS4_17integral_constantINS4_4UMMA5MajorELSQ_0EEESR_NSO_INSP_7ScaleInELSS_0EEEST_EEEEEENS4_6LayoutISC_NS5_IJNSA_ILi0EEESX_SX_EEEEENS5_IJNS4_10UnderscoreES10_S10_EEEEENS4_13SM90_TMA_LOADENS4_14ComposedLayoutINS4_7SwizzleILi2ELi4ELi3EEENS4_18smem_ptr_flag_bitsILi8EEENSW_INS5_IJNSA_ILi8EEESG_EEENS5_IJSG_SB_EEEEEEEvNS4_8identityES13_S1D_vS1E_EENS_8epilogue10collective18CollectiveEpilogueINS1G_23Sm100TmaWarpSpecializedILi4ELi2ELi64ELb0ELb0EEEJSH_NS5_IJNSW_ISE_SB_EENSW_ISG_SB_EEEEESI_SJ_SI_SJ_NS1G_6fusion15FusionCallbacksIS1K_NS1O_17LinearCombinationISI_fSI_fLNS_15FloatRoundStyleE2EEESH_S1N_JEEENS4_5SM1004TMEM4LOAD26SM100_TMEM_LOAD_32dp32b64xES13_S1D_NS4_39AutoVectorizingCopyWithAssumedAlignmentILi128EEENS4_14SM90_TMA_STOREES1D_S1Z_S1Z_EEEvvEEEEvNT_6ParamsE)
        /*0038*/ 	.word	0x00000000


	//----- nvinfo : EIATTR_MIN_STACK_SIZE
	.align		4
.L_28:
        /*003c*/ 	.byte	0x04, 0x12
        /*003e*/ 	.short	(.L_30 - .L_29)
	.align		4
.L_29:
        /*0040*/ 	.word	index@(_ZN7cutlass13device_kernelINS_4gemm6kernel13GemmUniversalIN4cute5tupleIJiiiiEEENS1_10collective13CollectiveMmaINS1_35MainloopSm100TmaUmmaWarpSpecializedILi4ELi2ELi2ENS5_IJNS4_1CILi1EEESB_SB_EEEEENS5_IJNSA_ILi128EEENSA_ILi256EEENSA_ILi64EEEEEENS_12float_e5m2_tENS5_IJlSB_lEEESI_SJ_NS4_8TiledMMAINS4_8MMA_AtomIJNS4_10MMA_TraitsINS4_19SM100_MMA_F8F6F4_SSEJSI_SI_fSE_SF_NS4_17integral_constantINS4_4UMMA5MajorELSQ_0EEESR_NSO_INSP_7ScaleInELSS_0EEEST_EEEEEENS4_6LayoutISC_NS5_IJNSA_ILi0EEESX_SX_EEEEENS5_IJNS4_10UnderscoreES10_S10_EEEEENS4_13SM90_TMA_LOADENS4_14ComposedLayoutINS4_7SwizzleILi2ELi4ELi3EEENS4_18smem_ptr_flag_bitsILi8EEENSW_INS5_IJNSA_ILi8EEESG_EEENS5_IJSG_SB_EEEEEEEvNS4_8identityES13_S1D_vS1E_EENS_8epilogue10collective18CollectiveEpilogueINS1G_23Sm100TmaWarpSpecializedILi4ELi2ELi64ELb0ELb0EEEJSH_NS5_IJNSW_ISE_SB_EENSW_ISG_SB_EEEEESI_SJ_SI_SJ_NS1G_6fusion15FusionCallbacksIS1K_NS1O_17LinearCombinationISI_fSI_fLNS_15FloatRoundStyleE2EEESH_S1N_JEEENS4_5SM1004TMEM4LOAD26SM100_TMEM_LOAD_32dp32b64xES13_S1D_NS4_39AutoVectorizingCopyWithAssumedAlignmentILi128EEENS4_14SM90_TMA_STOREES1D_S1Z_S1Z_EEEvvEEEEvNT_6ParamsE)
        /*0044*/ 	.word	0x00000000
.L_30:


//--------------------- .nv.compat                --------------------------
	.section	.nv.compat,"",@"SHT_CUDA_COMPAT_INFO"
	.align	4
        /*0000*/ 	.byte	0x02, 0x09, 0x01, 0x00, 0x02, 0x02, 0x02, 0x00, 0x02, 0x05, 0x05, 0x00, 0x03, 0x07, 0x01, 0x01
        /*0010*/ 	.byte	0x02, 0x03, 0x01, 0x00, 0x02, 0x06, 0x01, 0x00, 0x04, 0x0b, 0x08, 0x00, 0x09, 0x00, 0x00, 0x00
        /*0020*/ 	.byte	0x00, 0x00, 0x00, 0x00


//--------------------- .nv.info._ZN7cutlass13device_kernelINS_4gemm6kernel13GemmUniversalIN4cute5tupleIJiiiiEEENS1_10collective13CollectiveMmaINS1_35MainloopSm100TmaUmmaWarpSpecializedILi4ELi2ELi2ENS5_IJNS4_1CILi1EEESB_SB_EEEEENS5_IJNSA_ILi128EEENSA_ILi256EEENSA_ILi64EEEEEENS_12float_e5m2_tENS5_IJlSB_lEEESI_SJ_NS4_8TiledMMAINS4_8MMA_AtomIJNS4_10MMA_TraitsINS4_19SM100_MMA_F8F6F4_SSEJSI_SI_fSE_SF_NS4_17integral_constantINS4_4UMMA5MajorELSQ_0EEESR_NSO_INSP_7ScaleInELSS_0EEEST_EEEEEENS4_6LayoutISC_NS5_IJNSA_ILi0EEESX_SX_EEEEENS5_IJNS4_10UnderscoreES10_S10_EEEEENS4_13SM90_TMA_LOADENS4_14ComposedLayoutINS4_7SwizzleILi2ELi4ELi3EEENS4_18smem_ptr_flag_bitsILi8EEENSW_INS5_IJNSA_ILi8EEESG_EEENS5_IJSG_SB_EEEEEEEvNS4_8identityES13_S1D_vS1E_EENS_8epilogue10collective18CollectiveEpilogueINS1G_23Sm100TmaWarpSpecializedILi4ELi2ELi64ELb0ELb0EEEJSH_NS5_IJNSW_ISE_SB_EENSW_ISG_SB_EEEEESI_SJ_SI_SJ_NS1G_6fusion15FusionCallbacksIS1K_NS1O_17LinearCombinationISI_fSI_fLNS_15FloatRoundStyleE2EEESH_S1N_JEEENS4_5SM1004TMEM4LOAD26SM100_TMEM_LOAD_32dp32b64xES13_S1D_NS4_39AutoVectorizingCopyWithAssumedAlignmentILi128EEENS4_14SM90_TMA_STOREES1D_S1Z_S1Z_EEEvvEEEEvNT_6ParamsE --------------------------
	.section	.nv.info._ZN7cutlass13device_kernelINS_4gemm6kernel13GemmUniversalIN4cute5tupleIJiiiiEEENS1_10collective13CollectiveMmaINS1_35MainloopSm100TmaUmmaWarpSpecializedILi4ELi2ELi2ENS5_IJNS4_1CILi1EEESB_SB_EEEEENS5_IJNSA_ILi128EEENSA_ILi256EEENSA_ILi64EEEEEENS_12float_e5m2_tENS5_IJlSB_lEEESI_SJ_NS4_8TiledMMAINS4_8MMA_AtomIJNS4_10MMA_TraitsINS4_19SM100_MMA_F8F6F4_SSEJSI_SI_fSE_SF_NS4_17integral_constantINS4_4UMMA5MajorELSQ_0EEESR_NSO_INSP_7ScaleInELSS_0EEEST_EEEEEENS4_6LayoutISC_NS5_IJNSA_ILi0EEESX_SX_EEEEENS5_IJNS4_10UnderscoreES10_S10_EEEEENS4_13SM90_TMA_LOADENS4_14ComposedLayoutINS4_7SwizzleILi2ELi4ELi3EEENS4_18smem_ptr_flag_bitsILi8EEENSW_INS5_IJNSA_ILi8EEESG_EEENS5_IJSG_SB_EEEEEEEvNS4_8identityES13_S1D_vS1E_EENS_8epilogue10collective18CollectiveEpilogueINS1G_23Sm100TmaWarpSpecializedILi4ELi2ELi64ELb0ELb0EEEJSH_NS5_IJNSW_ISE_SB_EENSW_ISG_SB_EEEEESI_SJ_SI_SJ_NS1G_6fusion15FusionCallbacksIS1K_NS1O_17LinearCombinationISI_fSI_fLNS_15FloatRoundStyleE2EEESH_S1N_JEEENS4_5SM1004TMEM4LOAD26SM100_TMEM_LOAD_32dp32b64xES13_S1D_NS4_39AutoVectorizingCopyWithAssumedAlignmentILi128EEENS4_14SM90_TMA_STOREES1D_S1Z_S1Z_EEEvvEEEEvNT_6ParamsE,"",@"SHT_CUDA_INFO"
	.sectionflags	@""
	.align	4


	//----- nvinfo : EIATTR_CUDA_API_VERSION
	.align		4
        /*0000*/ 	.byte	0x04, 0x37
        /*0002*/ 	.short	(.L_32 - .L_31)
.L_31:
        /*0004*/ 	.word	0x00000082


	//----- nvinfo : EIATTR_KPARAM_INFO
	.align		4
.L_32:
        /*0008*/ 	.byte	0x04, 0x17
        /*000a*/ 	.short	(.L_34 - .L_33)
.L_33:
        /*000c*/ 	.word	0x00000000
        /*0010*/ 	.short	0x0000
        /*0012*/ 	.short	0x0000
        /*0014*/ 	.byte	0x00, 0xf0, 0x01, 0x20


	//----- nvinfo : EIATTR_AT_ENTRY_FRAGMENTS
	.align		4
.L_34:
        /*0018*/ 	.byte	0x04, 0x4f
        /*001a*/ 	.short	(.L_36 - .L_35)


	//   ....[0]....
.L_35:
        /*001c*/ 	.word	0x00000006


	//----- nvinfo : EIATTR_RESERVED_SMEM_USED
	.align		4
.L_36:
        /*0020*/ 	.byte	0x01, 0x41
	.zero		2


	//----- nvinfo : EIATTR_SPARSE_MMA_MASK
	.align		4
        /*0024*/ 	.byte	0x03, 0x50
        /*0026*/ 	.short	0x0000


	//----- nvinfo : EIATTR_TCGEN05_1CTA_USED
	.align		4
        /*0028*/ 	.byte	0x01, 0x51
	.zero		2


	//----- nvinfo : EIATTR_MAXREG_COUNT
	.align		4
        /*002c*/ 	.byte	0x03, 0x1b
        /*002e*/ 	.short	0x00ff


	//----- nvinfo : EIATTR_NUM_BARRIERS
	.align		4
        /*0030*/ 	.byte	0x02, 0x4c
        /*0032*/ 	.byte	0x07
	.zero		1


	//----- nvinfo : EIATTR_EXTERNS
	.align		4
        /*0034*/ 	.byte	0x04, 0x0f
        /*0036*/ 	.short	(.L_38 - .L_37)


	//   ....[0]....
	.align		4
.L_37:
        /*0038*/ 	.word	index@(__assertfail)


	//----- nvinfo : EIATTR_MERCURY_ISA_VERSION
	.align		4
.L_38:
        /*003c*/ 	.byte	0x03, 0x5f
        /*003e*/ 	.short	0x0101


	//----- nvinfo : EIATTR_INT_WARP_WIDE_INSTR_OFFSETS
	.align		4
        /*0040*/ 	.byte	0x04, 0x31
        /*0042*/ 	.short	(.L_40 - .L_39)


	//   ....[0]....
.L_39:
        /*0044*/ 	.word	0x00001da0


	//   ....[1]....
        /*0048*/ 	.word	0x000035f0


	//   ....[2]....
        /*004c*/ 	.word	0x00003610


	//   ....[3]....
        /*0050*/ 	.word	0x00003640


	//   ....[4]....
        /*0054*/ 	.word	0x00003f80


	//   ....[5]....
        /*0058*/ 	.word	0x00003ff0


	//   ....[6]....
        /*005c*/ 	.word	0x000040d0


	//   ....[7]....
        /*0060*/ 	.word	0x00004150


	//   ....[8]....
        /*0064*/ 	.word	0x00004260


	//   ....[9]....
        /*0068*/ 	.word	0x000042f0


	//   ....[10]....
        /*006c*/ 	.word	0x000044d0


	//   ....[11]....
        /*0070*/ 	.word	0x00004630


	//----- nvinfo : EIATTR_COOP_GROUP_MASK_REGIDS
	.align		4
.L_40:
        /*0074*/ 	.byte	0x04, 0x29
        /*0076*/ 	.short	(.L_42 - .L_41)


	//   ....[0]....
.L_41:
        /*0078*/ 	.word	0xffffffff


	//   ....[1]....
        /*007c*/ 	.word	0xffffffff


	//   ....[2]....
        /*0080*/ 	.word	0xffffffff


	//   ....[3]....
        /*0084*/ 	.word	0xffffffff


	//   ....[4]....
        /*0088*/ 	.word	0xffffffff


	//   ....[5]....
        /*008c*/ 	.word	0xffffffff


	//   ....[6]....
        /*0090*/ 	.word	0xffffffff


	//   ....[7]....
        /*0094*/ 	.word	0xffffffff


	//   ....[8]....
        /*0098*/ 	.word	0xffffffff


	//   ....[9]....
        /*009c*/ 	.word	0xffffffff


	//   ....[10]....
        /*00a0*/ 	.word	0xffffffff


	//   ....[11]....
        /*00a4*/ 	.word	0xffffffff


	//   ....[12]....
        /*00a8*/ 	.word	0xffffffff


	//----- nvinfo : EIATTR_COOP_GROUP_INSTR_OFFSETS
	.align		4
.L_42:
        /*00ac*/ 	.byte	0x04, 0x28
        /*00ae*/ 	.short	(.L_44 - .L_43)


	//   ....[0]....
.L_43:
        /*00b0*/ 	.word	0x00000090


	//   ....[1]....
        /*00b4*/ 	.word	0x000004d0


	//   ....[2]....
        /*00b8*/ 	.word	0x00000640


	//   ....[3]....
        /*00bc*/ 	.word	0x000007e0


	//   ....[4]....
        /*00c0*/ 	.word	0x000008e0


	//   ....[5]....
        /*00c4*/ 	.word	0x00000a50


	//   ....[6]....
        /*00c8*/ 	.word	0x00000bb0


	//   ....[7]....
        /*00cc*/ 	.word	0x00001c80


	//   ....[8]....
        /*00d0*/ 	.word	0x00002a60


	//   ....[9]....
        /*00d4*/ 	.word	0x00002c70


	//   ....[10]....
        /*00d8*/ 	.word	0x00002ca0


	//   ....[11]....
        /*00dc*/ 	.word	0x000034d0


	//   ....[12]....
        /*00e0*/ 	.word	0x00003700


	//----- nvinfo : EIATTR_VRC_CTA_INIT_COUNT
	.align		4
.L_44:
        /*00e4*/ 	.byte	0x02, 0x4a
        /*00e6*/ 	.byte	0x80
	.zero		1


	//----- nvinfo : EIATTR_SYSCALL_OFFSETS
	.align		4
        /*00e8*/ 	.byte	0x04, 0x46
        /*00ea*/ 	.short	(.L_46 - .L_45)


	//   ....[0]....
.L_45:
        /*00ec*/ 	.word	0x000050a0


	//   ....[1]....
        /*00f0*/ 	.word	0x000051e0


	//   ....[2]....
        /*00f4*/ 	.word	0x00005a40


	//   ....[3]....
        /*00f8*/ 	.word	0x00007060


	//   ....[4]....
        /*00fc*/ 	.word	0x00008610


	//   ....[5]....
        /*0100*/ 	.word	0x00009be0


	//----- nvinfo : EIATTR_MBARRIER_INSTR_OFFSETS
	.align		4
.L_46:
        /*0104*/ 	.byte	0x04, 0x39
        /*0106*/ 	.short	(.L_48 - .L_47)


	//   ....[0]....
.L_47:
        /*0108*/ 	.word	0x000005b0
        /*010c*/ 	.word	0x000000ff
        /*0110*/ 	.word	0x00000000
        /*0114*/ 	.short	0x0100
        /*0116*/ 	.byte	0x05
	.zero		1


	//   ....[1]....
        /*0118*/ 	.word	0x000005c0
        /*011c*/ 	.word	0x000000ff
        /*0120*/ 	.word	0x00000020
        /*0124*/ 	.short	0x0100
        /*0126*/ 	.byte	0x05
	.zero		1


	//   ....[2]....
        /*0128*/ 	.word	0x000005d0
        /*012c*/ 	.word	0x000000ff
        /*0130*/ 	.word	0x00000008
        /*0134*/ 	.short	0x0100
        /*0136*/ 	.byte	0x05
	.zero		1


	//   ....[3]....
        /*0138*/ 	.word	0x000005e0
        /*013c*/ 	.word	0x000000ff
        /*0140*/ 	.word	0x00000028
        /*0144*/ 	.short	0x0100
        /*0146*/ 	.byte	0x05
	.zero		1


	//   ....[4]....
        /*0148*/ 	.word	0x000005f0
        /*014c*/ 	.word	0x000000ff
        /*0150*/ 	.word	0x00000010
        /*0154*/ 	.short	0x0100
        /*0156*/ 	.byte	0x05
	.zero		1


	//   ....[5]....
        /*0158*/ 	.word	0x00000600
        /*015c*/ 	.word	0x000000ff
        /*0160*/ 	.word	0x00000030
        /*0164*/ 	.short	0x0100
        /*0166*/ 	.byte	0x05
	.zero		1


	//   ....[6]....
        /*0168*/ 	.word	0x00000610
        /*016c*/ 	.word	0x000000ff
        /*0170*/ 	.word	0x00000018
        /*0174*/ 	.short	0x0100
        /*0176*/ 	.byte	0x05
	.zero		1


	//   ....[7]....
        /*0178*/ 	.word	0x00000620
        /*017c*/ 	.word	0x000000ff
        /*0180*/ 	.word	0x00000038
        /*0184*/ 	.short	0x0100
        /*0186*/ 	.byte	0x05
	.zero		1


	//   ....[8]....
        /*0188*/ 	.word	0x00000750
        /*018c*/ 	.word	0x000000ff
        /*0190*/ 	.word	0x00000040
        /*0194*/ 	.short	0x0100
        /*0196*/ 	.byte	0x07
	.zero		1


	//   ....[9]....
        /*0198*/ 	.word	0x00000760
        /*019c*/ 	.word	0x000000ff
        /*01a0*/ 	.word	0x00000060
        /*01a4*/ 	.short	0x0100
        /*01a6*/ 	.byte	0x07
	.zero		1


	//   ....[10]....
        /*01a8*/ 	.word	0x00000770
        /*01ac*/ 	.word	0x000000ff
        /*01b0*/ 	.word	0x00000048
        /*01b4*/ 	.short	0x0100
        /*01b6*/ 	.byte	0x07
	.zero		1


	//   ....[11]....
        /*01b8*/ 	.word	0x00000780
        /*01bc*/ 	.word	0x000000ff
        /*01c0*/ 	.word	0x00000068
        /*01c4*/ 	.short	0x0100
        /*01c6*/ 	.byte	0x07
	.zero		1


	//   ....[12]....
        /*01c8*/ 	.word	0x00000790
        /*01cc*/ 	.word	0x000000ff
        /*01d0*/ 	.word	0x00000050
        /*01d4*/ 	.short	0x0100
        /*01d6*/ 	.byte	0x07
	.zero		1


	//   ....[13]....
        /*01d8*/ 	.word	0x000007a0
        /*01dc*/ 	.word	0x000000ff
        /*01e0*/ 	.word	0x00000070
        /*01e4*/ 	.short	0x0100
        /*01e6*/ 	.byte	0x07
	.zero		1


	//   ....[14]....
        /*01e8*/ 	.word	0x000007b0
        /*01ec*/ 	.word	0x000000ff
        /*01f0*/ 	.word	0x00000058
        /*01f4*/ 	.short	0x0100
        /*01f6*/ 	.byte	0x07
	.zero		1


	//   ....[15]....
        /*01f8*/ 	.word	0x000007c0
        /*01fc*/ 	.word	0x000000ff
        /*0200*/ 	.word	0x00000078
        /*0204*/ 	.short	0x0100
        /*0206*/ 	.byte	0x07
	.zero		1


	//   ....[16]....
        /*0208*/ 	.word	0x000008b0
        /*020c*/ 	.word	0x000000ff
        /*0210*/ 	.word	0x00000080
        /*0214*/ 	.short	0x0100
        /*0216*/ 	.byte	0x05
	.zero		1


	//   ....[17]....
        /*0218*/ 	.word	0x000008c0
        /*021c*/ 	.word	0x000000ff
        /*0220*/ 	.word	0x00000088
        /*0224*/ 	.short	0x0100
        /*0226*/ 	.byte	0x05
	.zero		1


	//   ....[18]....
        /*0228*/ 	.word	0x00000a00
        /*022c*/ 	.word	0x000000ff
        /*0230*/ 	.word	0x00000090
        /*0234*/ 	.short	0x0100
        /*0236*/ 	.byte	0x05
	.zero		1


	//   ....[19]....
        /*0238*/ 	.word	0x00000a10
        /*023c*/ 	.word	0x000000ff
        /*0240*/ 	.word	0x000000a0
        /*0244*/ 	.short	0x0100
        /*0246*/ 	.byte	0x05
	.zero		1


	//   ....[20]....
        /*0248*/ 	.word	0x00000a20
        /*024c*/ 	.word	0x000000ff
        /*0250*/ 	.word	0x00000098
        /*0254*/ 	.short	0x0100
        /*0256*/ 	.byte	0x05
	.zero		1


	//   ....[21]....
        /*0258*/ 	.word	0x00000a30
        /*025c*/ 	.word	0x000000ff
        /*0260*/ 	.word	0x000000a8
        /*0264*/ 	.short	0x0100
        /*0266*/ 	.byte	0x05
	.zero		1


	//   ....[22]....
        /*0268*/ 	.word	0x00000b60
        /*026c*/ 	.word	0x000000ff
        /*0270*/ 	.word	0x000000b0
        /*0274*/ 	.short	0x0100
        /*0276*/ 	.byte	0x07
	.zero		1


	//   ....[23]....
        /*0278*/ 	.word	0x00000b70
        /*027c*/ 	.word	0x000000ff
        /*0280*/ 	.word	0x000000c0
        /*0284*/ 	.short	0x0100
        /*0286*/ 	.byte	0x07
	.zero		1


	//   ....[24]....
        /*0288*/ 	.word	0x00000b80
        /*028c*/ 	.word	0x000000ff
        /*0290*/ 	.word	0x000000b8
        /*0294*/ 	.short	0x0100
        /*0296*/ 	.byte	0x07
	.zero		1


	//   ....[25]....
        /*0298*/ 	.word	0x00000b90
        /*029c*/ 	.word	0x000000ff
        /*02a0*/ 	.word	0x000000c8
        /*02a4*/ 	.short	0x0100
        /*02a6*/ 	.byte	0x07
	.zero		1


	//   ....[26]....
        /*02a8*/ 	.word	0x00000c80
        /*02ac*/ 	.word	0x000000ff
        /*02b0*/ 	.word	0x000000d0
        /*02b4*/ 	.short	0x0100
        /*02b6*/ 	.byte	0x05
	.zero		1


	//   ....[27]....
        /*02b8*/ 	.word	0x00000c90
        /*02bc*/ 	.word	0x000000ff
        /*02c0*/ 	.word	0x000000e0
        /*02c4*/ 	.short	0x0100
        /*02c6*/ 	.byte	0x05
	.zero		1


	//   ....[28]....
        /*02c8*/ 	.word	0x00000ca0
        /*02cc*/ 	.word	0x000000ff
        /*02d0*/ 	.word	0x000000d8
        /*02d4*/ 	.short	0x0100
        /*02d6*/ 	.byte	0x05
	.zero		1


	//   ....[29]....
        /*02d8*/ 	.word	0x00000cb0
        /*02dc*/ 	.word	0x000000ff
        /*02e0*/ 	.word	0x000000e8
        /*02e4*/ 	.short	0x0100
        /*02e6*/ 	.byte	0x05
	.zero		1


	//   ....[30]....
        /*02e8*/ 	.word	0x00001580
        /*02ec*/ 	.word	0x00000003
        /*02f0*/ 	.word	0x000000e0
        /*02f4*/ 	.short	0x010a
        /*02f6*/ 	.byte	0xff
	.zero		1


	//   ....[31]....
        /*02f8*/ 	.word	0x000015b0
        /*02fc*/ 	.word	0x00000003
        /*0300*/ 	.word	0x000000d0
        /*0304*/ 	.short	0x0101
        /*0306*/ 	.byte	0xff
	.zero		1


	//   ....[32]....
        /*0308*/ 	.word	0x00001680
        /*030c*/ 	.word	0x000000ff
        /*0310*/ 	.word	0x00000020
        /*0314*/ 	.short	0x010a
        /*0316*/ 	.byte	0x08
	.zero		1


	//   ....[33]....
        /*0318*/ 	.word	0x00001720
        /*031c*/ 	.word	0x000000ff
        /*0320*/ 	.word	0x00000020
        /*0324*/ 	.short	0x010a
        /*0326*/ 	.byte	0x21
	.zero		1


	//   ....[34]....
        /*0328*/ 	.word	0x00001870
        /*032c*/ 	.word	0x000000ff
        /*0330*/ 	.word	0x00000020
        /*0334*/ 	.short	0x010a
        /*0336*/ 	.byte	0x08
	.zero		1


	//   ....[35]....
        /*0338*/ 	.word	0x00001980
        /*033c*/ 	.word	0x000000ff
        /*0340*/ 	.word	0x00000088
        /*0344*/ 	.short	0x0101
        /*0346*/ 	.byte	0x04
	.zero		1


	//   ....[36]....
        /*0348*/ 	.word	0x000019a0
        /*034c*/ 	.word	0x000000ff
        /*0350*/ 	.word	0x00000020
        /*0354*/ 	.short	0x010a
        /*0356*/ 	.byte	0x08
	.zero		1


	//   ....[37]....
        /*0358*/ 	.word	0x00001a20
        /*035c*/ 	.word	0x000000ff
        /*0360*/ 	.word	0x00000020
        /*0364*/ 	.short	0x010a
        /*0366*/ 	.byte	0x11
	.zero		1


	//   ....[38]....
        /*0368*/ 	.word	0x00001b70
        /*036c*/ 	.word	0x000000ff
        /*0370*/ 	.word	0x00000020
        /*0374*/ 	.short	0x010a
        /*0376*/ 	.byte	0x08
	.zero		1


	//   ....[39]....
        /*0378*/ 	.word	0x00001cb0
        /*037c*/ 	.word	0x00000002
        /*0380*/ 	.word	0x00000090
        /*0384*/ 	.short	0x010a
        /*0386*/ 	.byte	0xff
	.zero		1


	//   ....[40]....
        /*0388*/ 	.word	0x00001d70
        /*038c*/ 	.word	0x00000002
        /*0390*/ 	.word	0x00000000
        /*0394*/ 	.short	0x0101
        /*0396*/ 	.byte	0xff
	.zero		1


	//   ....[41]....
        /*0398*/ 	.word	0x000022d0
        /*039c*/ 	.word	0x000000ff
        /*03a0*/ 	.word	0x00000000
        /*03a4*/ 	.short	0x010a
        /*03a6*/ 	.byte	0x05
	.zero		1


	//   ....[42]....
        /*03a8*/ 	.word	0x00002360
        /*03ac*/ 	.word	0x000000ff
        /*03b0*/ 	.word	0x00000000
        /*03b4*/ 	.short	0x010a
        /*03b6*/ 	.byte	0x05
	.zero		1


	//   ....[43]....
        /*03b8*/ 	.word	0x000023f0
        /*03bc*/ 	.word	0x000000ff
        /*03c0*/ 	.word	0x00000000
        /*03c4*/ 	.short	0x010a
        /*03c6*/ 	.byte	0x05
	.zero		1


	//   ....[44]....
        /*03c8*/ 	.word	0x00002490
        /*03cc*/ 	.word	0x00000000
        /*03d0*/ 	.word	0x00000000
        /*03d4*/ 	.short	0x010a
        /*03d6*/ 	.byte	0xff
	.zero		1


	//   ....[45]....
        /*03d8*/ 	.word	0x000025b0
        /*03dc*/ 	.word	0x00000000
        /*03e0*/ 	.word	0x000000d0
        /*03e4*/ 	.short	0x010a
        /*03e6*/ 	.byte	0xff
	.zero		1


	//   ....[46]....
        /*03e8*/ 	.word	0x00002610
        /*03ec*/ 	.word	0x00000004
        /*03f0*/ 	.word	0x00000000
        /*03f4*/ 	.short	0x0101
        /*03f6*/ 	.byte	0xff
	.zero		1


	//   ....[47]....
        /*03f8*/ 	.word	0x00002630
        /*03fc*/ 	.word	0x000000ff
        /*0400*/ 	.word	0x000000a0
        /*0404*/ 	.short	0x010a
        /*0406*/ 	.byte	0x05
	.zero		1


	//   ....[48]....
        /*0408*/ 	.word	0x00002750
        /*040c*/ 	.word	0x00000000
        /*0410*/ 	.word	0x00000090
        /*0414*/ 	.short	0x010a
        /*0416*/ 	.byte	0xff
	.zero		1


	//   ....[49]....
        /*0418*/ 	.word	0x00002860
        /*041c*/ 	.word	0x00000000
        /*0420*/ 	.word	0x00000000
        /*0424*/ 	.short	0x0101
        /*0426*/ 	.byte	0xff
	.zero		1


	//   ....[50]....
        /*0428*/ 	.word	0x000028f0
        /*042c*/ 	.word	0x000000ff
        /*0430*/ 	.word	0x000000a0
        /*0434*/ 	.short	0x0106
        /*0436*/ 	.byte	0x05
	.zero		1


	//   ....[51]....
        /*0438*/ 	.word	0x00002910
        /*043c*/ 	.word	0x000000ff
        /*0440*/ 	.word	0x000000a0
        /*0444*/ 	.short	0x010a
        /*0446*/ 	.byte	0x05
	.zero		1


	//   ....[52]....
        /*0448*/ 	.word	0x000029a0
        /*044c*/ 	.word	0x000000ff
        /*0450*/ 	.word	0x000000a0
        /*0454*/ 	.short	0x0106
        /*0456*/ 	.byte	0x04
	.zero		1


	//   ....[53]....
        /*0458*/ 	.word	0x000029e0
        /*045c*/ 	.word	0x00000000
        /*0460*/ 	.word	0x000000a0
        /*0464*/ 	.short	0x010a
        /*0466*/ 	.byte	0xff
	.zero		1


	//   ....[54]....
        /*0468*/ 	.word	0x00002ee0
        /*046c*/ 	.word	0x00000000
        /*0470*/ 	.word	0x00000090
        /*0474*/ 	.short	0x010a
        /*0476*/ 	.byte	0xff
	.zero		1


	//   ....[55]....
        /*0478*/ 	.word	0x00002ff0
        /*047c*/ 	.word	0x00000003
        /*0480*/ 	.word	0x00000000
        /*0484*/ 	.short	0x0101
        /*0486*/ 	.byte	0xff
	.zero		1


	//   ....[56]....
        /*0488*/ 	.word	0x00003000
        /*048c*/ 	.word	0x000000ff
        /*0490*/ 	.word	0x00000000
        /*0494*/ 	.short	0x010a
        /*0496*/ 	.byte	0x04
	.zero		1


	//   ....[57]....
        /*0498*/ 	.word	0x00003020
        /*049c*/ 	.word	0x000000ff
        /*04a0*/ 	.word	0x000000c0
        /*04a4*/ 	.short	0x010a
        /*04a6*/ 	.byte	0x08
	.zero		1


	//   ....[58]....
        /*04a8*/ 	.word	0x000030f0
        /*04ac*/ 	.word	0x000000ff
        /*04b0*/ 	.word	0x00000000
        /*04b4*/ 	.short	0x010a
        /*04b6*/ 	.byte	0x07
	.zero		1


	//   ....[59]....
        /*04b8*/ 	.word	0x00003230
        /*04bc*/ 	.word	0x000000ff
        /*04c0*/ 	.word	0x00000000
        /*04c4*/ 	.short	0x010a
        /*04c6*/ 	.byte	0x04
	.zero		1


	//   ....[60]....
        /*04c8*/ 	.word	0x00003420
        /*04cc*/ 	.word	0x000000ff
        /*04d0*/ 	.word	0x00000000
        /*04d4*/ 	.short	0x010a
        /*04d6*/ 	.byte	0x05
	.zero		1


	//   ....[61]....
        /*04d8*/ 	.word	0x000034b0
        /*04dc*/ 	.word	0x000000ff
        /*04e0*/ 	.word	0x00000000
        /*04e4*/ 	.short	0x010a
        /*04e6*/ 	.byte	0x07
	.zero		1


	//   ....[62]....
        /*04e8*/ 	.word	0x00003930
        /*04ec*/ 	.word	0x00000000
        /*04f0*/ 	.word	0x00000090
        /*04f4*/ 	.short	0x010a
        /*04f6*/ 	.byte	0xff
	.zero		1


	//   ....[63]....
        /*04f8*/ 	.word	0x000039f0
        /*04fc*/ 	.word	0x00000000
        /*0500*/ 	.word	0x00000000
        /*0504*/ 	.short	0x0101
        /*0506*/ 	.byte	0xff
	.zero		1


	//   ....[64]....
        /*0508*/ 	.word	0x00003d10
        /*050c*/ 	.word	0x000000ff
        /*0510*/ 	.word	0x00000088
        /*0514*/ 	.short	0x010a
        /*0516*/ 	.byte	0x07
	.zero		1


	//   ....[65]....
        /*0518*/ 	.word	0x00003f00
        /*051c*/ 	.word	0x000000ff
        /*0520*/ 	.word	0x00000060
        /*0524*/ 	.short	0x010a
        /*0526*/ 	.byte	0x07
	.zero		1


	//   ....[66]....
        /*0528*/ 	.word	0x00004070
        /*052c*/ 	.word	0x000000ff
        /*0530*/ 	.word	0x00000040
        /*0534*/ 	.short	0x010b
        /*0536*/ 	.byte	0x07
	.zero		1


	//   ....[67]....
        /*0538*/ 	.word	0x00004080
        /*053c*/ 	.word	0x000000ff
        /*0540*/ 	.word	0x00000000
        /*0544*/ 	.short	0x0101
        /*0546*/ 	.byte	0x08
	.zero		1


	//   ....[68]....
        /*0548*/ 	.word	0x000040a0
        /*054c*/ 	.word	0x000000ff
        /*0550*/ 	.word	0x00000068
        /*0554*/ 	.short	0x010a
        /*0556*/ 	.byte	0x07
	.zero		1


	//   ....[69]....
        /*0558*/ 	.word	0x00004200
        /*055c*/ 	.word	0x000000ff
        /*0560*/ 	.word	0x00000048
        /*0564*/ 	.short	0x010b
        /*0566*/ 	.byte	0x07
	.zero		1


	//   ....[70]....
        /*0568*/ 	.word	0x00004210
        /*056c*/ 	.word	0x000000ff
        /*0570*/ 	.word	0x00000000
        /*0574*/ 	.short	0x0101
        /*0576*/ 	.byte	0x08
	.zero		1


	//   ....[71]....
        /*0578*/ 	.word	0x00004220
        /*057c*/ 	.word	0x000000ff
        /*0580*/ 	.word	0x00000070
        /*0584*/ 	.short	0x010a
        /*0586*/ 	.byte	0x07
	.zero		1


	//   ....[72]....
        /*0588*/ 	.word	0x000043c0
        /*058c*/ 	.word	0x000000ff
        /*0590*/ 	.word	0x00000050
        /*0594*/ 	.short	0x010b
        /*0596*/ 	.byte	0x07
	.zero		1


	//   ....[73]....
        /*0598*/ 	.word	0x00004430
        /*059c*/ 	.word	0x000000ff
        /*05a0*/ 	.word	0x00000000
        /*05a4*/ 	.short	0x0101
        /*05a6*/ 	.byte	0x08
	.zero		1


	//   ....[74]....
        /*05a8*/ 	.word	0x00004460
        /*05ac*/ 	.word	0x000000ff
        /*05b0*/ 	.word	0x00000078
        /*05b4*/ 	.short	0x010a
        /*05b6*/ 	.byte	0x07
	.zero		1


	//   ....[75]....
        /*05b8*/ 	.word	0x00004670
        /*05bc*/ 	.word	0x000000ff
        /*05c0*/ 	.word	0x00000058
        /*05c4*/ 	.short	0x010b
        /*05c6*/ 	.byte	0x07
	.zero		1


	//   ....[76]....
        /*05c8*/ 	.word	0x00004690
        /*05cc*/ 	.word	0x000000ff
        /*05d0*/ 	.word	0x00000000
        /*05d4*/ 	.short	0x0101
        /*05d6*/ 	.byte	0x0d
	.zero		1


	//   ....[77]....
        /*05d8*/ 	.word	0x000046c0
        /*05dc*/ 	.word	0x000000ff
        /*05e0*/ 	.word	0x00000060
        /*05e4*/ 	.short	0x010a
        /*05e6*/ 	.byte	0x07
	.zero		1


	//   ....[78]....
        /*05e8*/ 	.word	0x000046e0
        /*05ec*/ 	.word	0x000000ff
        /*05f0*/ 	.word	0x00000068
        /*05f4*/ 	.short	0x010a
        /*05f6*/ 	.byte	0x07
	.zero		1


	//   ....[79]....
        /*05f8*/ 	.word	0x00004700
        /*05fc*/ 	.word	0x000000ff
        /*0600*/ 	.word	0x00000070
        /*0604*/ 	.short	0x010a
        /*0606*/ 	.byte	0x07
	.zero		1


	//   ....[80]....
        /*0608*/ 	.word	0x00004740
        /*060c*/ 	.word	0x00000000
        /*0610*/ 	.word	0x00000078
        /*0614*/ 	.short	0x010a
        /*0616*/ 	.byte	0xff
	.zero		1


	//   ....[81]....
        /*0618*/ 	.word	0x00004a70
        /*061c*/ 	.word	0x00000000
        /*0620*/ 	.word	0x00000090
        /*0624*/ 	.short	0x010a
        /*0626*/ 	.byte	0xff
	.zero		1


	//   ....[82]....
        /*0628*/ 	.word	0x00004b80
        /*062c*/ 	.word	0x00000000
        /*0630*/ 	.word	0x00000000
        /*0634*/ 	.short	0x0101
        /*0636*/ 	.byte	0xff
	.zero		1


	//   ....[83]....
        /*0638*/ 	.word	0x000055e0
        /*063c*/ 	.word	0x00000003
        /*0640*/ 	.word	0x00000040
        /*0644*/ 	.short	0x010a
        /*0646*/ 	.byte	0xff
	.zero		1


	//   ....[84]....
        /*0648*/ 	.word	0x00005620
        /*064c*/ 	.word	0x000000c1
        /*0650*/ 	.word	0x000000b0
        /*0654*/ 	.short	0x010a
        /*0656*/ 	.byte	0xff
	.zero		1


	//   ....[85]....
        /*0658*/ 	.word	0x00005750
        /*065c*/ 	.word	0x00000003
        /*0660*/ 	.word	0x00000040
        /*0664*/ 	.short	0x010a
        /*0666*/ 	.byte	0xff
	.zero		1


	//   ....[86]....
        /*0668*/ 	.word	0x000058b0
        /*066c*/ 	.word	0x00000000
        /*0670*/ 	.word	0x00000000
        /*0674*/ 	.short	0x0101
        /*0676*/ 	.byte	0xff
	.zero		1


	//   ....[87]....
        /*0678*/ 	.word	0x00005910
        /*067c*/ 	.word	0x000000c1
        /*0680*/ 	.word	0x000000b0
        /*0684*/ 	.short	0x010a
        /*0686*/ 	.byte	0xff
	.zero		1


	//   ....[88]....
        /*0688*/ 	.word	0x00006cc0
        /*068c*/ 	.word	0x000000cc
        /*0690*/ 	.word	0x00000040
        /*0694*/ 	.short	0x010a
        /*0696*/ 	.byte	0xff
	.zero		1


	//   ....[89]....
        /*0698*/ 	.word	0x00006d90
        /*069c*/ 	.word	0x000000cc
        /*06a0*/ 	.word	0x00000040
        /*06a4*/ 	.short	0x010a
        /*06a6*/ 	.byte	0xff
	.zero		1


	//   ....[90]....
        /*06a8*/ 	.word	0x00006ed0
        /*06ac*/ 	.word	0x00000003
        /*06b0*/ 	.word	0x00000000
        /*06b4*/ 	.short	0x0101
        /*06b6*/ 	.byte	0xff
	.zero		1


	//   ....[91]....
        /*06b8*/ 	.word	0x00008270
        /*06bc*/ 	.word	0x00000000
        /*06c0*/ 	.word	0x00000040
        /*06c4*/ 	.short	0x010a
        /*06c6*/ 	.byte	0xff
	.zero		1


	//   ....[92]....
        /*06c8*/ 	.word	0x00008340
        /*06cc*/ 	.word	0x00000000
        /*06d0*/ 	.word	0x00000040
        /*06d4*/ 	.short	0x010a
        /*06d6*/ 	.byte	0xff
	.zero		1


	//   ....[93]....
        /*06d8*/ 	.word	0x000084a0
        /*06dc*/ 	.word	0x00000000
        /*06e0*/ 	.word	0x00000000
        /*06e4*/ 	.short	0x0101
        /*06e6*/ 	.byte	0xff
	.zero		1


	//   ....[94]....
        /*06e8*/ 	.word	0x00009850
        /*06ec*/ 	.word	0x00000000
        /*06f0*/ 	.word	0x00000040
        /*06f4*/ 	.short	0x010a
        /*06f6*/ 	.byte	0xff
	.zero		1


	//   ....[95]....
        /*06f8*/ 	.word	0x00009920
        /*06fc*/ 	.word	0x00000000
        /*0700*/ 	.word	0x00000040
        /*0704*/ 	.short	0x010a
        /*0706*/ 	.byte	0xff
	.zero		1


	//   ....[96]....
        /*0708*/ 	.word	0x00009a80
        /*070c*/ 	.word	0x00000000
        /*0710*/ 	.word	0x00000000
        /*0714*/ 	.short	0x0101
        /*0716*/ 	.byte	0xff
	.zero		1


	//   ....[97]....
        /*0718*/ 	.word	0x00009f70
        /*071c*/ 	.word	0x000000ff
        /*0720*/ 	.word	0x00000000
        /*0724*/ 	.short	0x0101
        /*0726*/ 	.byte	0x05
	.zero		1


	//   ....[98]....
        /*0728*/ 	.word	0x0000aef0
        /*072c*/ 	.word	0x00000003
        /*0730*/ 	.word	0x000000e0
        /*0734*/ 	.short	0x010a
        /*0736*/ 	.byte	0xff
	.zero		1


	//   ....[99]....
        /*0738*/ 	.word	0x0000af50
        /*073c*/ 	.word	0x00000002
        /*0740*/ 	.word	0x00000020
        /*0744*/ 	.short	0x010a
        /*0746*/ 	.byte	0xff
	.zero		1


	//   ....[100]....
        /*0748*/ 	.word	0x0000afb0
        /*074c*/ 	.word	0x00000002
        /*0750*/ 	.word	0x00000020
        /*0754*/ 	.short	0x010a
        /*0756*/ 	.byte	0xff
	.zero		1


	//   ....[101]....
        /*0758*/ 	.word	0x0000b000
        /*075c*/ 	.word	0x00000002
        /*0760*/ 	.word	0x00000090
        /*0764*/ 	.short	0x010a
        /*0766*/ 	.byte	0xff
	.zero		1


	//   ....[102]....
        /*0768*/ 	.word	0x0000b060
        /*076c*/ 	.word	0x00000000
        /*0770*/ 	.word	0x00000000
        /*0774*/ 	.short	0x010a
        /*0776*/ 	.byte	0xff
	.zero		1


	//   ....[103]....
        /*0778*/ 	.word	0x0000b0c0
        /*077c*/ 	.word	0x00000000
        /*0780*/ 	.word	0x00000000
        /*0784*/ 	.short	0x010a
        /*0786*/ 	.byte	0xff
	.zero		1


	//   ....[104]....
        /*0788*/ 	.word	0x0000b120
        /*078c*/ 	.word	0x00000000
        /*0790*/ 	.word	0x00000000
        /*0794*/ 	.short	0x010a
        /*0796*/ 	.byte	0xff
	.zero		1


	//   ....[105]....
        /*0798*/ 	.word	0x0000b170
        /*079c*/ 	.word	0x00000000
        /*07a0*/ 	.word	0x000000d0
        /*07a4*/ 	.short	0x010a
        /*07a6*/ 	.byte	0xff
	.zero		1


	//   ....[106]....
        /*07a8*/ 	.word	0x0000b1d0
        /*07ac*/ 	.word	0x00000000
        /*07b0*/ 	.word	0x000000a0
        /*07b4*/ 	.short	0x010a
        /*07b6*/ 	.byte	0xff
	.zero		1


	//   ....[107]....
        /*07b8*/ 	.word	0x0000b220
        /*07bc*/ 	.word	0x00000000
        /*07c0*/ 	.word	0x00000090
        /*07c4*/ 	.short	0x010a
        /*07c6*/ 	.byte	0xff
	.zero		1


	//   ....[108]....
        /*07c8*/ 	.word	0x0000b280
        /*07cc*/ 	.word	0x00000000
        /*07d0*/ 	.word	0x000000a0
        /*07d4*/ 	.short	0x010a
        /*07d6*/ 	.byte	0xff
	.zero		1


	//   ....[109]....
        /*07d8*/ 	.word	0x0000b2d0
        /*07dc*/ 	.word	0x00000000
        /*07e0*/ 	.word	0x00000090
        /*07e4*/ 	.short	0x010a
        /*07e6*/ 	.byte	0xff
	.zero		1


	//   ....[110]....
        /*07e8*/ 	.word	0x0000b330
        /*07ec*/ 	.word	0x00000003
        /*07f0*/ 	.word	0x000000c0
        /*07f4*/ 	.short	0x010a
        /*07f6*/ 	.byte	0xff
	.zero		1


	//   ....[111]....
        /*07f8*/ 	.word	0x0000b390
        /*07fc*/ 	.word	0x00000000
        /*0800*/ 	.word	0x00000000
        /*0804*/ 	.short	0x010a
        /*0806*/ 	.byte	0xff
	.zero		1


	//   ....[112]....
        /*0808*/ 	.word	0x0000b3f0
        /*080c*/ 	.word	0x00000000
        /*0810*/ 	.word	0x00000000
        /*0814*/ 	.short	0x010a
        /*0816*/ 	.byte	0xff
	.zero		1


	//   ....[113]....
        /*0818*/ 	.word	0x0000b450
        /*081c*/ 	.word	0x00000000
        /*0820*/ 	.word	0x00000000
        /*0824*/ 	.short	0x010a
        /*0826*/ 	.byte	0xff
	.zero		1


	//   ....[114]....
        /*0828*/ 	.word	0x0000b4a0
        /*082c*/ 	.word	0x00000000
        /*0830*/ 	.word	0x00000090
        /*0834*/ 	.short	0x010a
        /*0836*/ 	.byte	0xff
	.zero		1


	//   ....[115]....
        /*0838*/ 	.word	0x0000b500
        /*083c*/ 	.word	0x00000000
        /*0840*/ 	.word	0x00000088
        /*0844*/ 	.short	0x010a
        /*0846*/ 	.byte	0xff
	.zero		1


	//   ....[116]....
        /*0848*/ 	.word	0x0000b560
        /*084c*/ 	.word	0x00000003
        /*0850*/ 	.word	0x00000060
        /*0854*/ 	.short	0x010a
        /*0856*/ 	.byte	0xff
	.zero		1


	//   ....[117]....
        /*0858*/ 	.word	0x0000b5c0
        /*085c*/ 	.word	0x00000003
        /*0860*/ 	.word	0x00000068
        /*0864*/ 	.short	0x010a
        /*0866*/ 	.byte	0xff
	.zero		1


	//   ....[118]....
        /*0868*/ 	.word	0x0000b620
        /*086c*/ 	.word	0x00000003
        /*0870*/ 	.word	0x00000070
        /*0874*/ 	.short	0x010a
        /*0876*/ 	.byte	0xff
	.zero		1


	//   ....[119]....
        /*0878*/ 	.word	0x0000b680
        /*087c*/ 	.word	0x00000003
        /*0880*/ 	.word	0x00000078
        /*0884*/ 	.short	0x010a
        /*0886*/ 	.byte	0xff
	.zero		1


	//   ....[120]....
        /*0888*/ 	.word	0x0000b6e0
        /*088c*/ 	.word	0x00000000
        /*0890*/ 	.word	0x00000060
        /*0894*/ 	.short	0x010a
        /*0896*/ 	.byte	0xff
	.zero		1


	//   ....[121]....
        /*0898*/ 	.word	0x0000b740
        /*089c*/ 	.word	0x00000000
        /*08a0*/ 	.word	0x00000068
        /*08a4*/ 	.short	0x010a
        /*08a6*/ 	.byte	0xff
	.zero		1


	//   ....[122]....
        /*08a8*/ 	.word	0x0000b7a0
        /*08ac*/ 	.word	0x00000000
        /*08b0*/ 	.word	0x00000070
        /*08b4*/ 	.short	0x010a
        /*08b6*/ 	.byte	0xff
	.zero		1


	//   ....[123]....
        /*08b8*/ 	.word	0x0000b7f0
        /*08bc*/ 	.word	0x00000000
        /*08c0*/ 	.word	0x00000090
        /*08c4*/ 	.short	0x010a
        /*08c6*/ 	.byte	0xff
	.zero		1


	//   ....[124]....
        /*08c8*/ 	.word	0x0000b840
        /*08cc*/ 	.word	0x00000003
        /*08d0*/ 	.word	0x00000040
        /*08d4*/ 	.short	0x010a
        /*08d6*/ 	.byte	0xff
	.zero		1


	//   ....[125]....
        /*08d8*/ 	.word	0x0000b890
        /*08dc*/ 	.word	0x000000c1
        /*08e0*/ 	.word	0x000000b0
        /*08e4*/ 	.short	0x010a
        /*08e6*/ 	.byte	0xff
	.zero		1


	//   ....[126]....
        /*08e8*/ 	.word	0x0000b8e0
        /*08ec*/ 	.word	0x000000cc
        /*08f0*/ 	.word	0x00000040
        /*08f4*/ 	.short	0x010a
        /*08f6*/ 	.byte	0xff
	.zero		1


	//   ....[127]....
        /*08f8*/ 	.word	0x0000b930
        /*08fc*/ 	.word	0x00000000
        /*0900*/ 	.word	0x00000040
        /*0904*/ 	.short	0x010a
        /*0906*/ 	.byte	0xff
	.zero		1


	//   ....[128]....
        /*0908*/ 	.word	0x0000b980
        /*090c*/ 	.word	0x00000000
        /*0910*/ 	.word	0x00000040
        /*0914*/ 	.short	0x010a
        /*0916*/ 	.byte	0xff
	.zero		1


	//----- nvinfo : EIATTR_NUM_MBARRIERS
	.align		4
.L_48:
        /*0918*/ 	.byte	0x03, 0x38
        /*091a*/ 	.short	0x001e


	//----- nvinfo : EIATTR_EXIT_INSTR_OFFSETS
	.align		4
        /*091c*/ 	.byte	0x04, 0x1c
        /*091e*/ 	.short	(.L_50 - .L_49)


	//   ....[0]....
.L_49:
        /*0920*/ 	.word	0x000024c0


	//   ....[1]....
        /*0924*/ 	.word	0x000029b0


	//   ....[2]....
        /*0928*/ 	.word	0x00002a10


	//   ....[3]....
        /*092c*/ 	.word	0x00003710


	//   ....[4]....
        /*0930*/ 	.word	0x00004770


	//   ....[5]....
        /*0934*/ 	.word	0x000047b0


	//   ....[6]....
        /*0938*/ 	.word	0x0000aee0


	//----- nvinfo : EIATTR_MAX_THREADS
	.align		4
.L_50:
        /*093c*/ 	.byte	0x04, 0x05
        /*093e*/ 	.short	(.L_52 - .L_51)
.L_51:
        /*0940*/ 	.word	0x00000100
        /*0944*/ 	.word	0x00000001
        /*0948*/ 	.word	0x00000001


	//----- nvinfo : EIATTR_CRS_STACK_SIZE
	.align		4
.L_52:
        /*094c*/ 	.byte	0x04, 0x1e
        /*094e*/ 	.short	(.L_54 - .L_53)
.L_53:
        /*0950*/ 	.word	0x00000000


	//----- nvinfo : EIATTR_CBANK_PARAM_SIZE
	.align		4
.L_54:
        /*0954*/ 	.byte	0x03, 0x19
        /*0956*/ 	.short	0x0800


	//----- nvinfo : EIATTR_PARAM_CBANK
	.align		4
        /*0958*/ 	.byte	0x04, 0x0a
        /*095a*/ 	.short	(.L_56 - .L_55)
	.align		4
.L_55:
        /*095c*/ 	.word	index@(.nv.constant0._ZN7cutlass13device_kernelINS_4gemm6kernel13GemmUniversalIN4cute5tupleIJiiiiEEENS1_10collective13CollectiveMmaINS1_35MainloopSm100TmaUmmaWarpSpecializedILi4ELi2ELi2ENS5_IJNS4_1CILi1EEESB_SB_EEEEENS5_IJNSA_ILi128EEENSA_ILi256EEENSA_ILi64EEEEEENS_12float_e5m2_tENS5_IJlSB_lEEESI_SJ_NS4_8TiledMMAINS4_8MMA_AtomIJNS4_10MMA_TraitsINS4_19SM100_MMA_F8F6F4_SSEJSI_SI_fSE_SF_NS4_17integral_constantINS4_4UMMA5MajorELSQ_0EEESR_NSO_INSP_7ScaleInELSS_0EEEST_EEEEEENS4_6LayoutISC_NS5_IJNSA_ILi0EEESX_SX_EEEEENS5_IJNS4_10UnderscoreES10_S10_EEEEENS4_13SM90_TMA_LOADENS4_14ComposedLayoutINS4_7SwizzleILi2ELi4ELi3EEENS4_18smem_ptr_flag_bitsILi8EEENSW_INS5_IJNSA_ILi8EEESG_EEENS5_IJSG_SB_EEEEEEEvNS4_8identityES13_S1D_vS1E_EENS_8epilogue10collective18CollectiveEpilogueINS1G_23Sm100TmaWarpSpecializedILi4ELi2ELi64ELb0ELb0EEEJSH_NS5_IJNSW_ISE_SB_EENSW_ISG_SB_EEEEESI_SJ_SI_SJ_NS1G_6fusion15FusionCallbacksIS1K_NS1O_17LinearCombinationISI_fSI_fLNS_15FloatRoundStyleE2EEESH_S1N_JEEENS4_5SM1004TMEM4LOAD26SM100_TMEM_LOAD_32dp32b64xES13_S1D_NS4_39AutoVectorizingCopyWithAssumedAlignmentILi128EEENS4_14SM90_TMA_STOREES1D_S1Z_S1Z_EEEvvEEEEvNT_6ParamsE)
        /*0960*/ 	.short	0x0380
        /*0962*/ 	.short	0x0800


	//----- nvinfo : EIATTR_SW_WAR
	.align		4
.L_56:
        /*0964*/ 	.byte	0x04, 0x36
        /*0966*/ 	.short	(.L_58 - .L_57)
.L_57:
        /*0968*/ 	.word	0x00000008
.L_58:


//--------------------- .nv.callgraph             --------------------------
	.section	.nv.callgraph,"",@"SHT_CUDA_CALLGRAPH"
	.align	4
	.sectionentsize	8
	.align		4
        /*0000*/ 	.word	0x00000000
	.align		4
        /*0004*/ 	.word	0xffffffff
	.align		4
        /*0008*/ 	.word	index@(_ZN7cutlass13device_kernelINS_4gemm6kernel13GemmUniversalIN4cute5tupleIJiiiiEEENS1_10collective13CollectiveMmaINS1_35MainloopSm100TmaUmmaWarpSpecializedILi4ELi2ELi2ENS5_IJNS4_1CILi1EEESB_SB_EEEEENS5_IJNSA_ILi128EEENSA_ILi256EEENSA_ILi64EEEEEENS_12float_e5m2_tENS5_IJlSB_lEEESI_SJ_NS4_8TiledMMAINS4_8MMA_AtomIJNS4_10MMA_TraitsINS4_19SM100_MMA_F8F6F4_SSEJSI_SI_fSE_SF_NS4_17integral_constantINS4_4UMMA5MajorELSQ_0EEESR_NSO_INSP_7ScaleInELSS_0EEEST_EEEEEENS4_6LayoutISC_NS5_IJNSA_ILi0EEESX_SX_EEEEENS5_IJNS4_10UnderscoreES10_S10_EEEEENS4_13SM90_TMA_LOADENS4_14ComposedLayoutINS4_7SwizzleILi2ELi4ELi3EEENS4_18smem_ptr_flag_bitsILi8EEENSW_INS5_IJNSA_ILi8EEESG_EEENS5_IJSG_SB_EEEEEEEvNS4_8identityES13_S1D_vS1E_EENS_8epilogue10collective18CollectiveEpilogueINS1G_23Sm100TmaWarpSpecializedILi4ELi2ELi64ELb0ELb0EEEJSH_NS5_IJNSW_ISE_SB_EENSW_ISG_SB_EEEEESI_SJ_SI_SJ_NS1G_6fusion15FusionCallbacksIS1K_NS1O_17LinearCombinationISI_fSI_fLNS_15FloatRoundStyleE2EEESH_S1N_JEEENS4_5SM1004TMEM4LOAD26SM100_TMEM_LOAD_32dp32b64xES13_S1D_NS4_39AutoVectorizingCopyWithAssumedAlignmentILi128EEENS4_14SM90_TMA_STOREES1D_S1Z_S1Z_EEEvvEEEEvNT_6ParamsE)
	.align		4
        /*000c*/ 	.word	index@(__assertfail)
	.align		4
        /*0010*/ 	.word	0x00000000
	.align		4
        /*0014*/ 	.word	0xfffffffe
	.align		4
        /*0018*/ 	.word	0x00000000
	.align		4
        /*001c*/ 	.word	0xfffffffd
	.align		4
        /*0020*/ 	.word	0x00000000
	.align		4
        /*0024*/ 	.word	0xfffffffc


//--------------------- .nv.constant4             --------------------------
	.section	.nv.constant4,"a",@progbits
	.align	8
	.align		8
.nv.constant4:
        /*0000*/ 	.dword	__assertfail
	.align		8
        /*0008*/ 	.dword	__unnamed_1
	.align		8
        /*0010*/ 	.dword	__unnamed_2
	.align		8
        /*0018*/ 	.dword	__unnamed_3
	.align		8
        /*0020*/ 	.dword	_ZN40_INTERNAL_4527c40a_4_k_cu_78e55ecc_205204cuda3std3__45__cpo5beginE
	.align		8
        /*0028*/ 	.dword	_ZN40_INTERNAL_4527c40a_4_k_cu_78e55ecc_205204cuda3std3__45__cpo3endE
	.align		8
        /*0030*/ 	.dword	_ZN40_INTERNAL_4527c40a_4_k_cu_78e55ecc_205204cuda3std3__45__cpo6cbeginE
	.align		8
        /*0038*/ 	.dword	_ZN40_INTERNAL_4527c40a_4_k_cu_78e55ecc_205204cuda3std3__45__cpo4cendE
	.align		8
        /*0040*/ 	.dword	_ZN40_INTERNAL_4527c40a_4_k_cu_78e55ecc_205204cuda3std3__442_GLOBAL__N__4527c40a_4_k_cu_78e55ecc_205206ignoreE
	.align		8
        /*0048*/ 	.dword	_ZN40_INTERNAL_4527c40a_4_k_cu_78e55ecc_205204cuda3std3__419piecewise_constructE
	.align		8
        /*0050*/ 	.dword	_ZN40_INTERNAL_4527c40a_4_k_cu_78e55ecc_205204cuda3std3__48in_placeE
	.align		8
        /*0058*/ 	.dword	_ZN40_INTERNAL_4527c40a_4_k_cu_78e55ecc_205204cuda3std6ranges3__45__cpo4swapE
	.align		8
        /*0060*/ 	.dword	_ZN40_INTERNAL_4527c40a_4_k_cu_78e55ecc_205204cuda3std6ranges3__45__cpo9iter_moveE
	.align		8
        /*0068*/ 	.dword	_ZN40_INTERNAL_4527c40a_4_k_cu_78e55ecc_205204cute7productE
	.align		8
        /*0070*/ 	.dword	_ZN40_INTERNAL_4527c40a_4_k_cu_78e55ecc_205204cute1_E
	.align		8
        /*0078*/ 	.dword	$str$25
	.align		8
        /*0080*/ 	.dword	$str$26
	.align		8
        /*0088*/ 	.dword	$str$27
	.align		8
        /*0090*/ 	.dword	$str$28


//--------------------- .text._ZN7cutlass13device_kernelINS_4gemm6kernel13GemmUniversalIN4cute5tupleIJiiiiEEENS1_10collective13CollectiveMmaINS1_35MainloopSm100TmaUmmaWarpSpecializedILi4ELi2ELi2ENS5_IJNS4_1CILi1EEESB_SB_EEEEENS5_IJNSA_ILi128EEENSA_ILi256EEENSA_ILi64EEEEEENS_12float_e5m2_tENS5_IJlSB_lEEESI_SJ_NS4_8TiledMMAINS4_8MMA_AtomIJNS4_10MMA_TraitsINS4_19SM100_MMA_F8F6F4_SSEJSI_SI_fSE_SF_NS4_17integral_constantINS4_4UMMA5MajorELSQ_0EEESR_NSO_INSP_7ScaleInELSS_0EEEST_EEEEEENS4_6LayoutISC_NS5_IJNSA_ILi0EEESX_SX_EEEEENS5_IJNS4_10UnderscoreES10_S10_EEEEENS4_13SM90_TMA_LOADENS4_14ComposedLayoutINS4_7SwizzleILi2ELi4ELi3EEENS4_18smem_ptr_flag_bitsILi8EEENSW_INS5_IJNSA_ILi8EEESG_EEENS5_IJSG_SB_EEEEEEEvNS4_8identityES13_S1D_vS1E_EENS_8epilogue10collective18CollectiveEpilogueINS1G_23Sm100TmaWarpSpecializedILi4ELi2ELi64ELb0ELb0EEEJSH_NS5_IJNSW_ISE_SB_EENSW_ISG_SB_EEEEESI_SJ_SI_SJ_NS1G_6fusion15FusionCallbacksIS1K_NS1O_17LinearCombinationISI_fSI_fLNS_15FloatRoundStyleE2EEESH_S1N_JEEENS4_5SM1004TMEM4LOAD26SM100_TMEM_LOAD_32dp32b64xES13_S1D_NS4_39AutoVectorizingCopyWithAssumedAlignmentILi128EEENS4_14SM90_TMA_STOREES1D_S1Z_S1Z_EEEvvEEEEvNT_6ParamsE --------------------------
	.section	.text._ZN7cutlass13device_kernelINS_4gemm6kernel13GemmUniversalIN4cute5tupleIJiiiiEEENS1_10collective13CollectiveMmaINS1_35MainloopSm100TmaUmmaWarpSpecializedILi4ELi2ELi2ENS5_IJNS4_1CILi1EEESB_SB_EEEEENS5_IJNSA_ILi128EEENSA_ILi256EEENSA_ILi64EEEEEENS_12float_e5m2_tENS5_IJlSB_lEEESI_SJ_NS4_8TiledMMAINS4_8MMA_AtomIJNS4_10MMA_TraitsINS4_19SM100_MMA_F8F6F4_SSEJSI_SI_fSE_SF_NS4_17integral_constantINS4_4UMMA5MajorELSQ_0EEESR_NSO_INSP_7ScaleInELSS_0EEEST_EEEEEENS4_6LayoutISC_NS5_IJNSA_ILi0EEESX_SX_EEEEENS5_IJNS4_10UnderscoreES10_S10_EEEEENS4_13SM90_TMA_LOADENS4_14ComposedLayoutINS4_7SwizzleILi2ELi4ELi3EEENS4_18smem_ptr_flag_bitsILi8EEENSW_INS5_IJNSA_ILi8EEESG_EEENS5_IJSG_SB_EEEEEEEvNS4_8identityES13_S1D_vS1E_EENS_8epilogue10collective18CollectiveEpilogueINS1G_23Sm100TmaWarpSpecializedILi4ELi2ELi64ELb0ELb0EEEJSH_NS5_IJNSW_ISE_SB_EENSW_ISG_SB_EEEEESI_SJ_SI_SJ_NS1G_6fusion15FusionCallbacksIS1K_NS1O_17LinearCombinationISI_fSI_fLNS_15FloatRoundStyleE2EEESH_S1N_JEEENS4_5SM1004TMEM4LOAD26SM100_TMEM_LOAD_32dp32b64xES13_S1D_NS4_39AutoVectorizingCopyWithAssumedAlignmentILi128EEENS4_14SM90_TMA_STOREES1D_S1Z_S1Z_EEEvvEEEEvNT_6ParamsE,"ax",@progbits
	.align	128
.text._ZN7cutlass13device_kernelINS_4gemm6kernel13GemmUniversalIN4cute5tupleIJiiiiEEENS1_10collective13CollectiveMmaINS1_35MainloopSm100TmaUmmaWarpSpecializedILi4ELi2ELi2ENS5_IJNS4_1CILi1EEESB_SB_EEEEENS5_IJNSA_ILi128EEENSA_ILi256EEENSA_ILi64EEEEEENS_12float_e5m2_tENS5_IJlSB_lEEESI_SJ_NS4_8TiledMMAINS4_8MMA_AtomIJNS4_10MMA_TraitsINS4_19SM100_MMA_F8F6F4_SSEJSI_SI_fSE_SF_NS4_17integral_constantINS4_4UMMA5MajorELSQ_0EEESR_NSO_INSP_7ScaleInELSS_0EEEST_EEEEEENS4_6LayoutISC_NS5_IJNSA_ILi0EEESX_SX_EEEEENS5_IJNS4_10UnderscoreES10_S10_EEEEENS4_13SM90_TMA_LOADENS4_14ComposedLayoutINS4_7SwizzleILi2ELi4ELi3EEENS4_18smem_ptr_flag_bitsILi8EEENSW_INS5_IJNSA_ILi8EEESG_EEENS5_IJSG_SB_EEEEEEEvNS4_8identityES13_S1D_vS1E_EENS_8epilogue10collective18CollectiveEpilogueINS1G_23Sm100TmaWarpSpecializedILi4ELi2ELi64ELb0ELb0EEEJSH_NS5_IJNSW_ISE_SB_EENSW_ISG_SB_EEEEESI_SJ_SI_SJ_NS1G_6fusion15FusionCallbacksIS1K_NS1O_17LinearCombinationISI_fSI_fLNS_15FloatRoundStyleE2EEESH_S1N_JEEENS4_5SM1004TMEM4LOAD26SM100_TMEM_LOAD_32dp32b64xES13_S1D_NS4_39AutoVectorizingCopyWithAssumedAlignmentILi128EEENS4_14SM90_TMA_STOREES1D_S1Z_S1Z_EEEvvEEEEvNT_6ParamsE:
        .type           _ZN7cutlass13device_kernelINS_4gemm6kernel13GemmUniversalIN4cute5tupleIJiiiiEEENS1_10collective13CollectiveMmaINS1_35MainloopSm100TmaUmmaWarpSpecializedILi4ELi2ELi2ENS5_IJNS4_1CILi1EEESB_SB_EEEEENS5_IJNSA_ILi128EEENSA_ILi256EEENSA_ILi64EEEEEENS_12float_e5m2_tENS5_IJlSB_lEEESI_SJ_NS4_8TiledMMAINS4_8MMA_AtomIJNS4_10MMA_TraitsINS4_19SM100_MMA_F8F6F4_SSEJSI_SI_fSE_SF_NS4_17integral_constantINS4_4UMMA5MajorELSQ_0EEESR_NSO_INSP_7ScaleInELSS_0EEEST_EEEEEENS4_6LayoutISC_NS5_IJNSA_ILi0EEESX_SX_EEEEENS5_IJNS4_10UnderscoreES10_S10_EEEEENS4_13SM90_TMA_LOADENS4_14ComposedLayoutINS4_7SwizzleILi2ELi4ELi3EEENS4_18smem_ptr_flag_bitsILi8EEENSW_INS5_IJNSA_ILi8EEESG_EEENS5_IJSG_SB_EEEEEEEvNS4_8identityES13_S1D_vS1E_EENS_8epilogue10collective18CollectiveEpilogueINS1G_23Sm100TmaWarpSpecializedILi4ELi2ELi64ELb0ELb0EEEJSH_NS5_IJNSW_ISE_SB_EENSW_ISG_SB_EEEEESI_SJ_SI_SJ_NS1G_6fusion15FusionCallbacksIS1K_NS1O_17LinearCombinationISI_fSI_fLNS_15FloatRoundStyleE2EEESH_S1N_JEEENS4_5SM1004TMEM4LOAD26SM100_TMEM_LOAD_32dp32b64xES13_S1D_NS4_39AutoVectorizingCopyWithAssumedAlignmentILi128EEENS4_14SM90_TMA_STOREES1D_S1Z_S1Z_EEEvvEEEEvNT_6ParamsE,@function
        .size           _ZN7cutlass13device_kernelINS_4gemm6kernel13GemmUniversalIN4cute5tupleIJiiiiEEENS1_10collective13CollectiveMmaINS1_35MainloopSm100TmaUmmaWarpSpecializedILi4ELi2ELi2ENS5_IJNS4_1CILi1EEESB_SB_EEEEENS5_IJNSA_ILi128EEENSA_ILi256EEENSA_ILi64EEEEEENS_12float_e5m2_tENS5_IJlSB_lEEESI_SJ_NS4_8TiledMMAINS4_8MMA_AtomIJNS4_10MMA_TraitsINS4_19SM100_MMA_F8F6F4_SSEJSI_SI_fSE_SF_NS4_17integral_constantINS4_4UMMA5MajorELSQ_0EEESR_NSO_INSP_7ScaleInELSS_0EEEST_EEEEEENS4_6LayoutISC_NS5_IJNSA_ILi0EEESX_SX_EEEEENS5_IJNS4_10UnderscoreES10_S10_EEEEENS4_13SM90_TMA_LOADENS4_14ComposedLayoutINS4_7SwizzleILi2ELi4ELi3EEENS4_18smem_ptr_flag_bitsILi8EEENSW_INS5_IJNSA_ILi8EEESG_EEENS5_IJSG_SB_EEEEEEEvNS4_8identityES13_S1D_vS1E_EENS_8epilogue10collective18CollectiveEpilogueINS1G_23Sm100TmaWarpSpecializedILi4ELi2ELi64ELb0ELb0EEEJSH_NS5_IJNSW_ISE_SB_EENSW_ISG_SB_EEEEESI_SJ_SI_SJ_NS1G_6fusion15FusionCallbacksIS1K_NS1O_17LinearCombinationISI_fSI_fLNS_15FloatRoundStyleE2EEESH_S1N_JEEENS4_5SM1004TMEM4LOAD26SM100_TMEM_LOAD_32dp32b64xES13_S1D_NS4_39AutoVectorizingCopyWithAssumedAlignmentILi128EEENS4_14SM90_TMA_STOREES1D_S1Z_S1Z_EEEvvEEEEvNT_6ParamsE,(.L_x_167 - _ZN7cutlass13device_kernelINS_4gemm6kernel13GemmUniversalIN4cute5tupleIJiiiiEEENS1_10collective13CollectiveMmaINS1_35MainloopSm100TmaUmmaWarpSpecializedILi4ELi2ELi2ENS5_IJNS4_1CILi1EEESB_SB_EEEEENS5_IJNSA_ILi128EEENSA_ILi256EEENSA_ILi64EEEEEENS_12float_e5m2_tENS5_IJlSB_lEEESI_SJ_NS4_8TiledMMAINS4_8MMA_AtomIJNS4_10MMA_TraitsINS4_19SM100_MMA_F8F6F4_SSEJSI_SI_fSE_SF_NS4_17integral_constantINS4_4UMMA5MajorELSQ_0EEESR_NSO_INSP_7ScaleInELSS_0EEEST_EEEEEENS4_6LayoutISC_NS5_IJNSA_ILi0EEESX_SX_EEEEENS5_IJNS4_10UnderscoreES10_S10_EEEEENS4_13SM90_TMA_LOADENS4_14ComposedLayoutINS4_7SwizzleILi2ELi4ELi3EEENS4_18smem_ptr_flag_bitsILi8EEENSW_INS5_IJNSA_ILi8EEESG_EEENS5_IJSG_SB_EEEEEEEvNS4_8identityES13_S1D_vS1E_EENS_8epilogue10collective18CollectiveEpilogueINS1G_23Sm100TmaWarpSpecializedILi4ELi2ELi64ELb0ELb0EEEJSH_NS5_IJNSW_ISE_SB_EENSW_ISG_SB_EEEEESI_SJ_SI_SJ_NS1G_6fusion15FusionCallbacksIS1K_NS1O_17LinearCombinationISI_fSI_fLNS_15FloatRoundStyleE2EEESH_S1N_JEEENS4_5SM1004TMEM4LOAD26SM100_TMEM_LOAD_32dp32b64xES13_S1D_NS4_39AutoVectorizingCopyWithAssumedAlignmentILi128EEENS4_14SM90_TMA_STOREES1D_S1Z_S1Z_EEEvvEEEEvNT_6ParamsE)
        .other          _ZN7cutlass13device_kernelINS_4gemm6kernel13GemmUniversalIN4cute5tupleIJiiiiEEENS1_10collective13CollectiveMmaINS1_35MainloopSm100TmaUmmaWarpSpecializedILi4ELi2ELi2ENS5_IJNS4_1CILi1EEESB_SB_EEEEENS5_IJNSA_ILi128EEENSA_ILi256EEENSA_ILi64EEEEEENS_12float_e5m2_tENS5_IJlSB_lEEESI_SJ_NS4_8TiledMMAINS4_8MMA_AtomIJNS4_10MMA_TraitsINS4_19SM100_MMA_F8F6F4_SSEJSI_SI_fSE_SF_NS4_17integral_constantINS4_4UMMA5MajorELSQ_0EEESR_NSO_INSP_7ScaleInELSS_0EEEST_EEEEEENS4_6LayoutISC_NS5_IJNSA_ILi0EEESX_SX_EEEEENS5_IJNS4_10UnderscoreES10_S10_EEEEENS4_13SM90_TMA_LOADENS4_14ComposedLayoutINS4_7SwizzleILi2ELi4ELi3EEENS4_18smem_ptr_flag_bitsILi8EEENSW_INS5_IJNSA_ILi8EEESG_EEENS5_IJSG_SB_EEEEEEEvNS4_8identityES13_S1D_vS1E_EENS_8epilogue10collective18CollectiveEpilogueINS1G_23Sm100TmaWarpSpecializedILi4ELi2ELi64ELb0ELb0EEEJSH_NS5_IJNSW_ISE_SB_EENSW_ISG_SB_EEEEESI_SJ_SI_SJ_NS1G_6fusion15FusionCallbacksIS1K_NS1O_17LinearCombinationISI_fSI_fLNS_15FloatRoundStyleE2EEESH_S1N_JEEENS4_5SM1004TMEM4LOAD26SM100_TMEM_LOAD_32dp32b64xES13_S1D_NS4_39AutoVectorizingCopyWithAssumedAlignmentILi128EEENS4_14SM90_TMA_STOREES1D_S1Z_S1Z_EEEvvEEEEvNT_6ParamsE,@"STO_CUDA_ENTRY STV_DEFAULT"
_ZN7cutlass13device_kernelINS_4gemm6kernel13GemmUniversalIN4cute5tupleIJiiiiEEENS1_10collective13CollectiveMmaINS1_35MainloopSm100TmaUmmaWarpSpecializedILi4ELi2ELi2ENS5_IJNS4_1CILi1EEESB_SB_EEEEENS5_IJNSA_ILi128EEENSA_ILi256EEENSA_ILi64EEEEEENS_12float_e5m2_tENS5_IJlSB_lEEESI_SJ_NS4_8TiledMMAINS4_8MMA_AtomIJNS4_10MMA_TraitsINS4_19SM100_MMA_F8F6F4_SSEJSI_SI_fSE_SF_NS4_17integral_constantINS4_4UMMA5MajorELSQ_0EEESR_NSO_INSP_7ScaleInELSS_0EEEST_EEEEEENS4_6LayoutISC_NS5_IJNSA_ILi0EEESX_SX_EEEEENS5_IJNS4_10UnderscoreES10_S10_EEEEENS4_13SM90_TMA_LOADENS4_14ComposedLayoutINS4_7SwizzleILi2ELi4ELi3EEENS4_18smem_ptr_flag_bitsILi8EEENSW_INS5_IJNSA_ILi8EEESG_EEENS5_IJSG_SB_EEEEEEEvNS4_8identityES13_S1D_vS1E_EENS_8epilogue10collective18CollectiveEpilogueINS1G_23Sm100TmaWarpSpecializedILi4ELi2ELi64ELb0ELb0EEEJSH_NS5_IJNSW_ISE_SB_EENSW_ISG_SB_EEEEESI_SJ_SI_SJ_NS1G_6fusion15FusionCallbacksIS1K_NS1O_17LinearCombinationISI_fSI_fLNS_15FloatRoundStyleE2EEESH_S1N_JEEENS4_5SM1004TMEM4LOAD26SM100_TMEM_LOAD_32dp32b64xES13_S1D_NS4_39AutoVectorizingCopyWithAssumedAlignmentILi128EEENS4_14SM90_TMA_STOREES1D_S1Z_S1Z_EEEvvEEEEvNT_6ParamsE:
[----:B------:R-:W1:Y:S01]  /*0000*/  LDC R1, c[0x0][0x37c] ;  /* 0x0000df00ff017b82 */ /* 0x000e620000000800 */
[----:B------:R-:W2:Y:S01]  /*0010*/  S2R R185, SR_TID.X ;  /* 0x0000000000b97919 */ /* 0x000ea20000002100 */
[----:B------:R-:W3:Y:S01]  /*0020*/  LDCU.64 UR4, c[0x0][0x890] ;  /* 0x00011200ff0477ac */ /* 0x000ee20008000a00 */
[----:B------:R-:W-:Y:S02]  /*0030*/  PRMT R171, RZ, 0x7610, R171 ;  /* 0x00007610ffab7816 */ /* 0x000fe400000000ab */
[----:B------:R-:W-:Y:S01]  /*0040*/  ELECT P5, URZ, PT ;  /* 0x0000000000ff782f */ /* 0x000fe200038a0000 */
[----:B------:R-:W4:Y:S01]  /*0050*/  LDCU.64 UR46, c[0x0][0x358] ;  /* 0x00006b00ff2e77ac */ /* 0x000f220008000a00 */
[----:B---3--:R-:W-:-:S04]  /*0060*/  UISETP.NE.U32.AND UP0, UPT, UR4, URZ, UPT ;  /* 0x000000ff0400728c */ /* 0x008fc8000bf05070 */
[----:B------:R-:W-:Y:S01]  /*0070*/  UISETP.NE.AND.EX UP0, UPT, UR5, URZ, UPT, UP0 ;  /* 0x000000ff0500728c */ /* 0x000fe2000bf05300 */
[----:B--2---:R-:W-:-:S05]  /*0080*/  SHF.R.U32.HI R173, RZ, 0x5, R185 ;  /* 0x00000005ffad7819 */ /* 0x004fca00000116b9 */
[----:B------:R-:W2:Y:S02]  /*0090*/  SHFL.IDX PT, R0, R173, RZ, 0x1f ;  /* 0x00001fffad007589 */ /* 0x000ea400000e0000 */
[----:B--2---:R-:W-:Y:S01]  /*00a0*/  R2UR UR8, R0 ;  /* 0x00000000000872ca */ /* 0x004fe200000e0000 */
[----:B-1--4-:R-:W-:-:S14]  /*00b0*/  BRA.U UP0, `(.L_x_0) ;  /* 0x00000001002c7547 */ /* 0x012fdc000b800000 */
[----:B------:R-:W1:Y:S02]  /*00c0*/  LDCU.64 UR6, c[0x0][0x888] ;  /* 0x00011100ff0677ac */ /* 0x000e640008000a00 */
[----:B-1----:R-:W-:-:S04]  /*00d0*/  UISETP.NE.U32.AND UP0, UPT, UR6, URZ, UPT ;  /* 0x000000ff0600728c */ /* 0x002fc8000bf05070 */
[----:B------:R-:W-:-:S09]  /*00e0*/  UISETP.NE.AND.EX UP0, UPT, UR7, URZ, UPT, UP0 ;  /* 0x000000ff0700728c */ /* 0x000fd2000bf05300 */
[----:B------:R-:W-:Y:S05]  /*00f0*/  BRA.U !UP0, `(.L_x_1) ;  /* 0x0000000108107547 */ /* 0x000fea000b800000 */
[----:B------:R-:W1:Y:S02]  /*0100*/  LDC.64 R2, c[0x0][0x888] ;  /* 0x00022200ff027b82 */ /* 0x000e640000000a00 */
[----:B-1----:R1:W5:Y:S01]  /*0110*/  LDG.E R81, desc[UR46][R2.64] ;  /* 0x0000002e02517981 */ /* 0x002362000c1e1900 */
[----:B------:R-:W-:Y:S01]  /*0120*/  HFMA2 R171, -RZ, RZ, 0, 5.9604644775390625e-08 ;  /* 0x00000001ffab7431 */ /* 0x000fe200000001ff */
[----:B------:R-:W-:Y:S05]  /*0130*/  BRA `(.L_x_0) ;  /* 0x00000000000c7947 */ /* 0x000fea0003800000 */
.L_x_1:
[----:B------:R-:W1:Y:S01]  /*0140*/  LDCU UR6, c[0x0][0x880] ;  /* 0x00011000ff0677ac */ /* 0x000e620008000800 */
[----:B------:R-:W-:Y:S01]  /*0150*/  HFMA2 R171, -RZ, RZ, 0, 5.9604644775390625e-08 ;  /* 0x00000001ffab7431 */ /* 0x000fe200000001ff */
[----:B-1----:R-:W-:-:S07]  /*0160*/  MOV R81, UR6 ;  /* 0x0000000600517c02 */ /* 0x002fce0008000f00 */
.L_x_0:
[----:B------:R-:W2:Y:S02]  /*0170*/  LDCU.64 UR6, c[0x0][0x8b0] ;  /* 0x00011600ff0677ac */ /* 0x000ea40008000a00 */
[----:B--2---:R-:W-:-:S04]  /*0180*/  UISETP.NE.U32.AND UP0, UPT, UR6, URZ, UPT ;  /* 0x000000ff0600728c */ /* 0x004fc8000bf05070 */
[----:B------:R-:W-:-:S09]  /*0190*/  UISETP.NE.AND.EX UP0, UPT, UR7, URZ, UPT, UP0 ;  /* 0x000000ff0700728c */ /* 0x000fd2000bf05300 */
[----:B------:R-:W-:Y:S05]  /*01a0*/  BRA.U UP0, `(.L_x_2) ;  /* 0x0000000100247547 */ /* 0x000fea000b800000 */
[----:B------:R-:W2:Y:S02]  /*01b0*/  LDCU.64 UR6, c[0x0][0x8a8] ;  /* 0x00011500ff0677ac */ /* 0x000ea40008000a00 */
[----:B--2---:R-:W-:-:S04]  /*01c0*/  UISETP.NE.U32.AND UP0, UPT, UR6, URZ, UPT ;  /* 0x000000ff0600728c */ /* 0x004fc8000bf05070 */
[----:B------:R-:W-:-:S09]  /*01d0*/  UISETP.NE.AND.EX UP0, UPT, UR7, URZ, UPT, UP0 ;  /* 0x000000ff0700728c */ /* 0x000fd2000bf05300 */
[----:B------:R-:W-:Y:S05]  /*01e0*/  BRA.U !UP0, `(.L_x_3) ;  /* 0x00000001080c7547 */ /* 0x000fea000b800000 */
[----:B------:R-:W2:Y:S02]  /*01f0*/  LDC.64 R78, c[0x0][0x8a8] ;  /* 0x00022a00ff4e7b82 */ /* 0x000ea40000000a00 */
[----:B--2---:R2:W5:Y:S01]  /*0200*/  LDG.E R78, desc[UR46][R78.64] ;  /* 0x0000002e4e4e7981 */ /* 0x004562000c1e1900 */
[----:B------:R-:W-:Y:S05]  /*0210*/  BRA `(.L_x_2) ;  /* 0x0000000000087947 */ /* 0x000fea0003800000 */
.L_x_3:
[----:B------:R-:W2:Y:S02]  /*0220*/  LDCU UR6, c[0x0][0x8a0] ;  /* 0x00011400ff0677ac */ /* 0x000ea40008000800 */
[----:B--2---:R-:W-:Y:S02]  /*0230*/  MOV R78, UR6 ;  /* 0x00000006004e7c02 */ /* 0x004fe40008000f00 */
.L_x_2:
[----:B------:R-:W-:Y:S01]  /*0240*/  IMAD.U32 R0, RZ, RZ, UR8 ;  /* 0x00000008ff007e24 */ /* 0x000fe2000f8e00ff */
[----:B------:R-:W-:Y:S04]  /*0250*/  BSSY.RECONVERGENT B0, `(.L_x_4) ;  /* 0x000000c000007945 */ /* 0x000fe80003800200 */
[C---:B------:R-:W-:Y:S02]  /*0260*/  ISETP.NE.OR P1, PT, R0.reuse, 0x1, !P5 ;  /* 0x000000010000780c */ /* 0x040fe40006f25670 */
[----:B------:R-:W-:-:S11]  /*0270*/  ISETP.NE.OR P0, PT, R0, 0x3, !P5 ;  /* 0x000000030000780c */ /* 0x000fd60006f05670 */
[----:B------:R-:W-:Y:S05]  /*0280*/  @P1 BRA `(.L_x_5) ;  /* 0x0000000000201947 */ /* 0x000fea0003800000 */
[----:B------:R-:W3:Y:S02]  /*0290*/  LDCU.64 UR6, c[0x0][0x348] ;  /* 0x00006900ff0677ac */ /* 0x000ee40008000a00 */
[----:B---3--:R-:W-:Y:S02]  /*02a0*/  UIADD3 UR10, UP1, UPT, UR6, 0x80, URZ ;  /* 0x00000080060a7890 */ /* 0x008fe4000ff3e0ff */
[----:B------:R-:W-:Y:S02]  /*02b0*/  UIADD3 UR6, UP0, UPT, UR6, 0x180, URZ ;  /* 0x0000018006067890 */ /* 0x000fe4000ff1e0ff */
[----:B------:R-:W-:Y:S02]  /*02c0*/  UIADD3.X UR11, UPT, UPT, URZ, UR7, URZ, UP1, !UPT ;  /* 0x00000007ff0b7290 */ /* 0x000fe40008ffe4ff */
[----:B------:R-:W-:-:S07]  /*02d0*/  UIADD3.X UR7, UPT, UPT, URZ, UR7, URZ, UP0, !UPT ;  /* 0x00000007ff077290 */ /* 0x000fce00087fe4ff */
[----:B------:R3:W-:Y:S02]  /*02e0*/  UTMACCTL.PF [UR10] ;  /* 0x000000000a0079b9 */ /* 0x0007e40008040000 */
[----:B------:R3:W-:Y:S02]  /*02f0*/  UTMACCTL.PF [UR6] ;  /* 0x00000000060079b9 */ /* 0x0007e40008040000 */
[----:B---3--:R-:W-:Y:S01]  /*0300*/  NOP ;  /* 0x0000000000007918 */ /* 0x008fe20000000000 */
.L_x_5:
[----:B------:R-:W-:Y:S05]  /*0310*/  BSYNC.RECONVERGENT B0 ;  /* 0x0000000000007941 */ /* 0x000fea0003800200 */
.L_x_4:
[----:B------:R-:W-:Y:S04]  /*0320*/  BSSY.RECONVERGENT B0, `(.L_x_6) ;  /* 0x000000a000007945 */ /* 0x000fe80003800200 */
        /* <DEDUP_REMOVED lines=9> */
.L_x_7:
[----:B------:R-:W-:Y:S05]  /*03c0*/  BSYNC.RECONVERGENT B0 ;  /* 0x0000000000007941 */ /* 0x000fea0003800200 */
.L_x_6:
[----:B------:R-:W3:Y:S01]  /*03d0*/  LDCU.64 UR6, c[0x0][0x888] ;  /* 0x00011100ff0677ac */ /* 0x000ee20008000a00 */
[----:B------:R-:W-:Y:S02]  /*03e0*/  UISETP.EQ.U32.AND UP1, UPT, UR4, URZ, UPT ;  /* 0x000000ff0400728c */ /* 0x000fe4000bf22070 */
[----:B------:R-:W-:Y:S02]  /*03f0*/  UPLOP3.LUT UP2, UPT, UPT, UPT, UPT, 0x80, 0x8 ;  /* 0x000000000008789c */ /* 0x000fe40003f4f070 */
[----:B---3--:R-:W-:-:S04]  /*0400*/  UISETP.NE.U32.AND UP0, UPT, UR6, URZ, UPT ;  /* 0x000000ff0600728c */ /* 0x008fc8000bf05070 */
[----:B------:R-:W-:-:S04]  /*0410*/  UISETP.NE.AND.EX UP0, UPT, UR7, URZ, UPT, UP0 ;  /* 0x000000ff0700728c */ /* 0x000fc8000bf05300 */
[----:B------:R-:W-:-:S04]  /*0420*/  UISETP.EQ.OR.EX UP3, UPT, UR5, URZ, !UP0, UP1 ;  /* 0x000000ff0500728c */ /* 0x000fc8000c762710 */
[----:B------:R-:W-:-:S05]  /*0430*/  UP2UR UR50, UPR, URZ, 0x8 ;  /* 0x00000008ff327883 */ /* 0x000fca0008000000 */
[----:B------:R-:W-:Y:S07]  /*0440*/  BRA.U !UP3, `(.L_x_8) ;  /* 0x000000010b207547 */ /* 0x000fee000b800000 */
[----:B------:R-:W-:Y:S01]  /*0450*/  UISETP.NE.U32.AND UP2, UPT, UR4, URZ, UPT ;  /* 0x000000ff0400728c */ /* 0x000fe2000bf45070 */
[----:B-----5:R-:W-:Y:S01]  /*0460*/  FSETP.NEU.AND P0, PT, R81, RZ, PT ;  /* 0x000000ff5100720b */ /* 0x020fe20003f0d000 */
[----:B------:R-:W-:Y:S02]  /*0470*/  USEL UR4, URZ, 0xffffffff, UP0 ;  /* 0xffffffffff047887 */ /* 0x000fe40008000000 */
[----:B------:R-:W-:-:S10]  /*0480*/  UISETP.NE.AND.EX UP2, UPT, UR5, URZ, UPT, UP2 ;  /* 0x000000ff0500728c */ /* 0x000fd4000bf45320 */
[----:B------:R-:W-:Y:S01]  /*0490*/  VOTEU.ANY UP1, P0 ;  /* 0x0000000000ff7886 */ /* 0x000fe20000020100 */
[----:B------:R-:W-:-:S04]  /*04a0*/  @!UP2 USEL UR4, URZ, 0xffffffff, UP1 ;  /* 0xffffffffff04a887 */ /* 0x000fc80008800000 */
[----:B------:R-:W-:-:S04]  /*04b0*/  ULOP3.LUT UR4, UR4, 0x1, URZ, 0xc0, !UPT ;  /* 0x0000000104047892 */ /* 0x000fc8000f8ec0ff */
[----:B------:R-:W-:-:S11]  /*04c0*/  UISETP.NE.U32.AND UP2, UPT, UR4, 0x1, UPT ;  /* 0x000000010400788c */ /* 0x000fd6000bf45070 */
.L_x_8:
[----:B-1----:R-:W1:Y:S01]  /*04d0*/  SHFL.IDX PT, R2, R173, RZ, 0x1f ;  /* 0x00001fffad027589 */ /* 0x002e6200000e0000 */
[----:B------:R-:W-:-:S04]  /*04e0*/  UISETP.NE.AND UP1, UPT, UR8, 0x2, UPT ;  /* 0x000000020800788c */ /* 0x000fc8000bf25270 */
[----:B------:R-:W-:Y:S01]  /*04f0*/  USEL UR6, URZ, 0x1, UP1 ;  /* 0x00000001ff067887 */ /* 0x000fe20008800000 */
[----:B-1----:R-:W-:-:S13]  /*0500*/  ISETP.NE.AND P0, PT, R2, RZ, PT ;  /* 0x000000ff0200720c */ /* 0x002fda0003f05270 */
[----:B------:R-:W-:Y:S05]  /*0510*/  @P0 BRA `(.L_x_9) ;  /* 0x0000000000480947 */ /* 0x000fea0003800000 */
[----:B------:R-:W1:Y:S01]  /*0520*/  S2UR UR5, SR_CgaCtaId ;  /* 0x00000000000579c3 */ /* 0x000e620000008800 */
[----:B------:R-:W-:Y:S01]  /*0530*/  UMOV UR7, 0x400 ;  /* 0x0000040000077882 */ /* 0x000fe20000000000 */
[----:B------:R-:W-:Y:S01]  /*0540*/  UMOV UR4, 0x1 ;  /* 0x0000000100047882 */ /* 0x000fe20000000000 */
[----:B------:R-:W-:Y:S01]  /*0550*/  ELECT P0, URZ, PT ;  /* 0x0000000000ff782f */ /* 0x000fe20003800000 */
[----:B------:R-:W-:-:S04]  /*0560*/  UIADD3 UR10, UPT, UPT, -UR4, 0x100000, URZ ;  /* 0x00100000040a7890 */ /* 0x000fc8000fffe1ff */
[----:B------:R-:W-:Y:S02]  /*0570*/  USHF.L.U32 UR11, UR10, 0xb, URZ ;  /* 0x0000000b0a0b7899 */ /* 0x000fe400080006ff */
[----:B------:R-:W-:Y:S02]  /*0580*/  USHF.L.U32 UR10, UR10, 0x1, URZ ;  /* 0x000000010a0a7899 */ /* 0x000fe400080006ff */
[----:B-1----:R-:W-:Y:S01]  /*0590*/  ULEA UR5, UR5, UR7, 0x18 ;  /* 0x0000000705057291 */ /* 0x002fe2000f8ec0ff */
[----:B------:R-:W1:Y:S11]  /*05a0*/  FENCE.VIEW.ASYNC.S ;  /* 0x00000000000073c6 */ /* 0x000e760000000000 */
[----:B-1----:R1:W3:Y:S01]  /*05b0*/  SYNCS.EXCH.64 URZ, [UR5], UR10 ;  /* 0x0000000a05ff75b2 */ /* 0x0022e20008000100 */
[----:B------:R1:W4:Y:S01]  /*05c0*/  SYNCS.EXCH.64 URZ, [UR5+0x20], UR10 ;  /* 0x0000200a05ff75b2 */ /* 0x0003220008000100 */
[----:B------:R1:W1:Y:S01]  /*05d0*/  SYNCS.EXCH.64 URZ, [UR5+0x8], UR10 ;  /* 0x0000080a05ff75b2 */ /* 0x0002620008000100 */
[----:B------:R1:W1:Y:S01]  /*05e0*/  SYNCS.EXCH.64 URZ, [UR5+0x28], UR10 ;  /* 0x0000280a05ff75b2 */ /* 0x0002620008000100 */
[----:B------:R1:W1:Y:S01]  /*05f0*/  SYNCS.EXCH.64 URZ, [UR5+0x10], UR10 ;  /* 0x0000100a05ff75b2 */ /* 0x0002620008000100 */
[----:B------:R1:W1:Y:S01]  /*0600*/  SYNCS.EXCH.64 URZ, [UR5+0x30], UR10 ;  /* 0x0000300a05ff75b2 */ /* 0x0002620008000100 */
[----:B------:R1:W1:Y:S01]  /*0610*/  SYNCS.EXCH.64 URZ, [UR5+0x18], UR10 ;  /* 0x0000180a05ff75b2 */ /* 0x0002620008000100 */
[----:B------:R1:W1:Y:S01]  /*0620*/  SYNCS.EXCH.64 URZ, [UR5+0x38], UR10 ;  /* 0x0000380a05ff75b2 */ /* 0x0002620008000100 */
[----:B------:R-:W-:Y:S01]  /*0630*/  NOP ;  /* 0x0000000000007918 */ /* 0x000fe20000000000 */
.L_x_9:
[----:B------:R-:W2:Y:S01]  /*0640*/  SHFL.IDX PT, R2, R173, RZ, 0x1f ;  /* 0x00001fffad027589 */ /* 0x000ea200000e0000 */
[----:B------:R-:W-:Y:S01]  /*0650*/  NOP ;  /* 0x0000000000007918 */ /* 0x000fe20000000000 */
[----:B--2---:R-:W-:-:S13]  /*0660*/  ISETP.NE.AND P0, PT, R2, 0x1, PT ;  /* 0x000000010200780c */ /* 0x004fda0003f05270 */
[----:B------:R-:W-:Y:S05]  /*0670*/  @P0 BRA `(.L_x_10) ;  /* 0x0000000000580947 */ /* 0x000fea0003800000 */
[----:B------:R-:W2:Y:S01]  /*0680*/  S2UR UR7, SR_CgaCtaId ;  /* 0x00000000000779c3 */ /* 0x000ea20000008800 */
[----:B------:R-:W-:Y:S01]  /*0690*/  UMOV UR9, 0x400 ;  /* 0x0000040000097882 */ /* 0x000fe20000000000 */
[----:B-1----:R-:W-:Y:S01]  /*06a0*/  UMOV UR5, 0x20 ;  /* 0x0000002000057882 */ /* 0x002fe20000000000 */
[----:B------:R-:W-:Y:S01]  /*06b0*/  UMOV UR4, 0x80 ;  /* 0x0000008000047882 */ /* 0x000fe20000000000 */
[----:B------:R-:W-:-:S04]  /*06c0*/  UIADD3 UR10, UPT, UPT, -UR5, 0x100000, URZ ;  /* 0x00100000050a7890 */ /* 0x000fc8000fffe1ff */
[----:B------:R-:W-:Y:S02]  /*06d0*/  USHF.L.U32 UR11, UR10, 0xb, URZ ;  /* 0x0000000b0a0b7899 */ /* 0x000fe400080006ff */
[----:B------:R-:W-:Y:S02]  /*06e0*/  USHF.L.U32 UR10, UR10, 0x1, URZ ;  /* 0x000000010a0a7899 */ /* 0x000fe400080006ff */
[----:B------:R-:W-:-:S04]  /*06f0*/  UIADD3 UR4, UPT, UPT, -UR4, 0x100000, URZ ;  /* 0x0010000004047890 */ /* 0x000fc8000fffe1ff */
[----:B------:R-:W-:Y:S02]  /*0700*/  USHF.L.U32 UR5, UR4, 0xb, URZ ;  /* 0x0000000b04057899 */ /* 0x000fe400080006ff */
[----:B------:R-:W-:Y:S01]  /*0710*/  USHF.L.U32 UR4, UR4, 0x1, URZ ;  /* 0x0000000104047899 */ /* 0x000fe200080006ff */
[----:B------:R-:W-:Y:S01]  /*0720*/  ELECT P0, URZ, PT ;  /* 0x0000000000ff782f */ /* 0x000fe20003800000 */
[----:B--2---:R-:W-:Y:S01]  /*0730*/  ULEA UR7, UR7, UR9, 0x18 ;  /* 0x0000000907077291 */ /* 0x004fe2000f8ec0ff */
[----:B------:R-:W1:Y:S11]  /*0740*/  FENCE.VIEW.ASYNC.S ;  /* 0x00000000000073c6 */ /* 0x000e760000000000 */
[----:B-1----:R2:W1:Y:S01]  /*0750*/  SYNCS.EXCH.64 URZ, [UR7+0x40], UR10 ;  /* 0x0000400a07ff75b2 */ /* 0x0024620008000100 */
[----:B------:R2:W1:Y:S01]  /*0760*/  SYNCS.EXCH.64 URZ, [UR7+0x60], UR4 ;  /* 0x0000600407ff75b2 */ /* 0x0004620008000100 */
[----:B------:R2:W1:Y:S01]  /*0770*/  SYNCS.EXCH.64 URZ, [UR7+0x48], UR10 ;  /* 0x0000480a07ff75b2 */ /* 0x0004620008000100 */
[----:B------:R2:W1:Y:S01]  /*0780*/  SYNCS.EXCH.64 URZ, [UR7+0x68], UR4 ;  /* 0x0000680407ff75b2 */ /* 0x0004620008000100 */
[----:B------:R2:W1:Y:S01]  /*0790*/  SYNCS.EXCH.64 URZ, [UR7+0x50], UR10 ;  /* 0x0000500a07ff75b2 */ /* 0x0004620008000100 */
[----:B------:R2:W1:Y:S01]  /*07a0*/  SYNCS.EXCH.64 URZ, [UR7+0x70], UR4 ;  /* 0x0000700407ff75b2 */ /* 0x0004620008000100 */
[----:B------:R2:W1:Y:S01]  /*07b0*/  SYNCS.EXCH.64 URZ, [UR7+0x58], UR10 ;  /* 0x0000580a07ff75b2 */ /* 0x0004620008000100 */
[----:B------:R2:W1:Y:S02]  /*07c0*/  SYNCS.EXCH.64 URZ, [UR7+0x78], UR4 ;  /* 0x0000780407ff75b2 */ /* 0x0004640008000100 */
[----:B--2---:R-:W-:Y:S01]  /*07d0*/  NOP ;  /* 0x0000000000007918 */ /* 0x004fe20000000000 */
.L_x_10:
[----:B------:R-:W2:Y:S01]  /*07e0*/  SHFL.IDX PT, R2, R173, RZ, 0x1f ;  /* 0x00001fffad027589 */ /* 0x000ea200000e0000 */
[----:B------:R-:W-:Y:S01]  /*07f0*/  NOP ;  /* 0x0000000000007918 */ /* 0x000fe20000000000 */
[----:B--2---:R-:W-:-:S13]  /*0800*/  ISETP.NE.AND P0, PT, R2, 0x3, PT ;  /* 0x000000030200780c */ /* 0x004fda0003f05270 */
[----:B------:R-:W-:Y:S05]  /*0810*/  @P0 BRA `(.L_x_11) ;  /* 0x0000000000300947 */ /* 0x000fea0003800000 */
[----:B-1----:R-:W1:Y:S01]  /*0820*/  S2UR UR5, SR_CgaCtaId ;  /* 0x00000000000579c3 */ /* 0x002e620000008800 */
        /* <DEDUP_REMOVED lines=8> */
[----:B-1----:R2:W1:Y:S01]  /*08b0*/  SYNCS.EXCH.64 URZ, [UR5+0x80], UR10 ;  /* 0x0000800a05ff75b2 */ /* 0x0024620008000100 */
[----:B------:R2:W1:Y:S02]  /*08c0*/  SYNCS.EXCH.64 URZ, [UR5+0x88], UR10 ;  /* 0x0000880a05ff75b2 */ /* 0x0004640008000100 */
[----:B--2---:R-:W-:Y:S01]  /*08d0*/  NOP ;  /* 0x0000000000007918 */ /* 0x004fe20000000000 */
.L_x_11:
[----:B------:R-:W2:Y:S01]  /*08e0*/  SHFL.IDX PT, R2, R173, RZ, 0x1f ;  /* 0x00001fffad027589 */ /* 0x000ea200000e0000 */
[----:B------:R-:W-:Y:S01]  /*08f0*/  NOP ;  /* 0x0000000000007918 */ /* 0x000fe20000000000 */
[----:B--2---:R-:W-:-:S13]  /*0900*/  ISETP.NE.AND P0, PT, R2, 0x4, PT ;  /* 0x000000040200780c */ /* 0x004fda0003f05270 */
[----:B------:R-:W-:Y:S05]  /*0910*/  @P0 BRA `(.L_x_12) ;  /* 0x00000000004c0947 */ /* 0x000fea0003800000 */
[----:B-1----:R-:W1:Y:S01]  /*0920*/  S2UR UR5, SR_CgaCtaId ;  /* 0x00000000000579c3 */ /* 0x002e620000008800 */
[----:B------:R-:W-:Y:S01]  /*0930*/  UMOV UR9, 0x100 ;  /* 0x0000010000097882 */ /* 0x000fe20000000000 */
[----:B------:R-:W-:Y:S01]  /*0940*/  UMOV UR7, 0x400 ;  /* 0x0000040000077882 */ /* 0x000fe20000000000 */
[----:B------:R-:W-:Y:S01]  /*0950*/  USEL UR9, UR9, 0xe0, UP2 ;  /* 0x000000e009097887 */ /* 0x000fe20009000000 */
[----:B------:R-:W-:Y:S01]  /*0960*/  UMOV UR4, 0x1 ;  /* 0x0000000100047882 */ /* 0x000fe20000000000 */
[----:B------:R-:W-:Y:S01]  /*0970*/  ELECT P0, URZ, PT ;  /* 0x0000000000ff782f */ /* 0x000fe20003800000 */
[----:B------:R-:W-:-:S04]  /*0980*/  UIADD3 UR10, UPT, UPT, -UR4, 0x100000, URZ ;  /* 0x00100000040a7890 */ /* 0x000fc8000fffe1ff */
[----:B------:R-:W-:Y:S02]  /*0990*/  USHF.L.U32 UR11, UR10, 0xb, URZ ;  /* 0x0000000b0a0b7899 */ /* 0x000fe400080006ff */
[----:B------:R-:W-:Y:S02]  /*09a0*/  USHF.L.U32 UR10, UR10, 0x1, URZ ;  /* 0x000000010a0a7899 */ /* 0x000fe400080006ff */
[----:B------:R-:W-:-:S04]  /*09b0*/  UIADD3 UR12, UPT, UPT, -UR9, 0x100000, URZ ;  /* 0x00100000090c7890 */ /* 0x000fc8000fffe1ff */
[----:B------:R-:W-:Y:S02]  /*09c0*/  USHF.L.U32 UR13, UR12, 0xb, URZ ;  /* 0x0000000b0c0d7899 */ /* 0x000fe400080006ff */
[----:B------:R-:W-:Y:S02]  /*09d0*/  USHF.L.U32 UR12, UR12, 0x1, URZ ;  /* 0x000000010c0c7899 */ /* 0x000fe400080006ff */
[----:B-1----:R-:W-:Y:S01]  /*09e0*/  ULEA UR5, UR5, UR7, 0x18 ;  /* 0x0000000705057291 */ /* 0x002fe2000f8ec0ff */
[----:B------:R-:W1:Y:S11]  /*09f0*/  FENCE.VIEW.ASYNC.S ;  /* 0x00000000000073c6 */ /* 0x000e760000000000 */
[----:B-1----:R2:W1:Y:S01]  /*0a00*/  SYNCS.EXCH.64 URZ, [UR5+0x90], UR10 ;  /* 0x0000900a05ff75b2 */ /* 0x0024620008000100 */
[----:B------:R2:W1:Y:S01]  /*0a10*/  SYNCS.EXCH.64 URZ, [UR5+0xa0], UR12 ;  /* 0x0000a00c05ff75b2 */ /* 0x0004620008000100 */
[----:B------:R2:W1:Y:S01]  /*0a20*/  SYNCS.EXCH.64 URZ, [UR5+0x98], UR10 ;  /* 0x0000980a05ff75b2 */ /* 0x0004620008000100 */
[----:B------:R2:W1:Y:S02]  /*0a30*/  SYNCS.EXCH.64 URZ, [UR5+0xa8], UR12 ;  /* 0x0000a80c05ff75b2 */ /* 0x0004640008000100 */
[----:B--2---:R-:W-:Y:S01]  /*0a40*/  NOP ;  /* 0x0000000000007918 */ /* 0x004fe20000000000 */
.L_x_12:
        /* <DEDUP_REMOVED lines=20> */
[----:B------:R2:W1:Y:S02]  /*0b90*/  SYNCS.EXCH.64 URZ, [UR7+0xc8], UR4 ;  /* 0x0000c80407ff75b2 */ /* 0x0004640008000100 */
[----:B--2---:R-:W-:Y:S01]  /*0ba0*/  NOP ;  /* 0x0000000000007918 */ /* 0x004fe20000000000 */
.L_x_13:
        /* <DEDUP_REMOVED lines=18> */
.L_x_14:
[----:B-1----:R-:W1:Y:S01]  /*0cd0*/  S2UR UR5, SR_CTAID.X ;  /* 0x00000000000579c3 */ /* 0x002e620000002500 */
[----:B------:R-:W-:-:S05]  /*0ce0*/  CS2R.32 R170, SR_CgaSize ;  /* 0x0000000000aa7805 */ /* 0x000fca0000008a00 */
[----:B------:R-:W-:-:S05]  /*0cf0*/  IMAD R170, R170, -0xa0, RZ ;  /* 0xffffff60aaaa7824 */ /* 0x000fca00078e02ff */
[----:B------:R-:W-:-:S14]  /*0d00*/  R2UR UR9, R170 ;  /* 0x00000000aa0972ca */ /* 0x000fdc00000e0000 */
[----:B------:R-:W2:Y:S01]  /*0d10*/  LDCU UR9, c[0x0][UR9+0x2b0] ;  /* 0x00005600090977ac */ /* 0x000ea20008000800 */
[----:B------:R-:W-:Y:S01]  /*0d20*/  NOP ;  /* 0x0000000000007918 */ /* 0x000fe20000000000 */
[----:B------:R-:W-:-:S05]  /*0d30*/  CS2R.32 R170, SR_CgaSize ;  /* 0x0000000000aa7805 */ /* 0x000fca0000008a00 */
[----:B------:R-:W-:-:S05]  /*0d40*/  IMAD R170, R170, -0xa0, RZ ;  /* 0xffffff60aaaa7824 */ /* 0x000fca00078e02ff */
[----:B------:R-:W-:-:S14]  /*0d50*/  R2UR UR7, R170 ;  /* 0x00000000aa0772ca */ /* 0x000fdc00000e0000 */
[----:B------:R-:W3:Y:S01]  /*0d60*/  LDCU UR7, c[0x0][UR7+0x2b4] ;  /* 0x00005680070777ac */ /* 0x000ee20008000800 */
[----:B------:R-:W4:Y:S08]  /*0d70*/  S2UR UR4, SR_CTAID.Y ;  /* 0x00000000000479c3 */ /* 0x000f300000002600 */
[----:B------:R-:W3:Y:S01]  /*0d80*/  LDC R9, c[0x0][0xb24] ;  /* 0x0002c900ff097b82 */ /* 0x000ee20000000800 */
[----:B-1----:R-:W-:-:S02]  /*0d90*/  I2FP.F32.U32 R5, UR5 ;  /* 0x0000000500057c45 */ /* 0x002fc40008201000 */
[----:B------:R-:W-:-:S05]  /*0da0*/  CS2R.32 R3, SR_CgaSize ;  /* 0x0000000000037805 */ /* 0x000fca0000008a00 */
[----:B------:R-:W-:-:S06]  /*0db0*/  IMAD R3, R3, -0xa0, RZ ;  /* 0xffffff6003037824 */ /* 0x000fcc00078e02ff */
[----:B------:R-:W1:Y:S01]  /*0dc0*/  LDC R3, c[0x0][R3+0x2a0] ;  /* 0x0000a80003037b82 */ /* 0x000e620000000800 */
[----:B------:R-:W-:Y:S01]  /*0dd0*/  MOV R21, UR5 ;  /* 0x0000000500157c02 */ /* 0x000fe20008000f00 */
[----:B--2---:R-:W-:Y:S01]  /*0de0*/  FMUL R5, R5, UR9 ;  /* 0x0000000905057c20 */ /* 0x004fe20008400000 */
[----:B----4-:R-:W-:Y:S02]  /*0df0*/  I2FP.F32.U32 R4, UR4 ;  /* 0x0000000400047c45 */ /* 0x010fe40008201000 */
[----:B------:R-:W-:-:S05]  /*0e00*/  CS2R.32 R2, SR_CgaSize ;  /* 0x0000000000027805 */ /* 0x000fca0000008a00 */
[----:B------:R-:W-:-:S06]  /*0e10*/  IMAD R2, R2, -0xa0, RZ ;  /* 0xffffff6002027824 */ /* 0x000fcc00078e02ff */
[----:B------:R-:W2:Y:S01]  /*0e20*/  LDC R2, c[0x0][R2+0x2a4] ;  /* 0x0000a90002027b82 */ /* 0x000ea20000000800 */
[----:B------:R-:W4:Y:S01]  /*0e30*/  F2I.U32.TRUNC.NTZ R170, R5 ;  /* 0x0000000500aa7305 */ /* 0x000f22000020f000 */
[----:B------:R-:W-:Y:S01]  /*0e40*/  MOV R20, UR4 ;  /* 0x0000000400147c02 */ /* 0x000fe20008000f00 */
[----:B---3--:R-:W-:-:S05]  /*0e50*/  FMUL R4, R4, UR7 ;  /* 0x0000000704047c20 */ /* 0x008fca0008400000 */
[----:B------:R-:W-:Y:S01]  /*0e60*/  BAR.SYNC.DEFER_BLOCKING 0x0 ;  /* 0x0000000000007b1d */ /* 0x000fe20000010000 */
[----:B------:R-:W-:-:S05]  /*0e70*/  ISETP.GE.AND P0, PT, R9, 0x1, PT ;  /* 0x000000010900780c */ /* 0x000fca0003f06270 */
[----:B------:R-:W3:Y:S02]  /*0e80*/  F2I.U32.TRUNC.NTZ R147, R4 ;  /* 0x0000000400937305 */ /* 0x000ee4000020f000 */
[----:B------:R-:W2:Y:S01]  /*0e90*/  S2UR UR36, SR_CTAID.Z ;  /* 0x00000000002479c3 */ /* 0x000ea20000002700 */
[----:B----4-:R-:W-:-:S05]  /*0ea0*/  IADD3 R170, PT, PT, -R170, RZ, RZ ;  /* 0x000000ffaaaa7210 */ /* 0x010fca0007ffe1ff */
[----:B-1----:R-:W-:Y:S01]  /*0eb0*/  IMAD R170, R3, R170, UR5 ;  /* 0x0000000503aa7e24 */ /* 0x002fe2000f8e02aa */
[----:B---3--:R-:W-:-:S05]  /*0ec0*/  IADD3 R147, PT, PT, -R147, RZ, RZ ;  /* 0x000000ff93937210 */ /* 0x008fca0007ffe1ff */
[----:B--2---:R-:W-:Y:S01]  /*0ed0*/  IMAD R147, R2, R147, UR4 ;  /* 0x0000000402937e24 */ /* 0x004fe2000f8e0293 */
[----:B------:R-:W-:Y:S06]  /*0ee0*/  @!P0 BRA `(.L_x_15) ;  /* 0x0000000000b88947 */ /* 0x000fec0003800000 */
[----:B------:R-:W1:Y:S01]  /*0ef0*/  LDC.64 R4, c[0x0][0xb18] ;  /* 0x0002c600ff047b82 */ /* 0x000e620000000a00 */
[----:B------:R-:W-:-:S07]  /*0f00*/  ISETP.NE.AND P0, PT, R9, 0x1, PT ;  /* 0x000000010900780c */ /* 0x000fce0003f05270 */
[----:B------:R-:W2:Y:S08]  /*0f10*/  LDC R10, c[0x0][0xb0c] ;  /* 0x0002c300ff0a7b82 */ /* 0x000eb00000000800 */
[----:B------:R-:W3:Y:S08]  /*0f20*/  LDC R11, c[0x0][0x370] ;  /* 0x0000dc00ff0b7b82 */ /* 0x000ef00000000800 */
[----:B------:R-:W4:Y:S01]  /*0f30*/  LDC R12, c[0x0][0x374] ;  /* 0x0000dd00ff0c7b82 */ /* 0x000f220000000800 */
[----:B-1----:R-:W-:-:S07]  /*0f40*/  ISETP.NE.AND P1, PT, R4, 0x1, PT ;  /* 0x000000010400780c */ /* 0x002fce0003f25270 */
[----:B------:R-:W3:Y:S01]  /*0f50*/  LDC.64 R6, c[0x0][0xb10] ;  /* 0x0002c400ff067b82 */ /* 0x000ee20000000a00 */
[----:B--2---:R-:W-:-:S07]  /*0f60*/  ISETP.NE.AND P2, PT, R10, 0x1, PT ;  /* 0x000000010a00780c */ /* 0x004fce0003f45270 */
[----:B------:R-:W1:Y:S08]  /*0f70*/  LDC R8, c[0x0][0xb20] ;  /* 0x0002c800ff087b82 */ /* 0x000e700000000800 */
[----:B------:R-:W2:Y:S01]  /*0f80*/  LDC.64 R2, c[0x0][0xb28] ;  /* 0x0002ca00ff027b82 */ /* 0x000ea20000000a00 */
[----:B----4-:R-:W-:-:S04]  /*0f90*/  IMAD.HI.U32 R13, R12, R5, RZ ;  /* 0x000000050c0d7227 */ /* 0x010fc800078e00ff */
[----:B------:R-:W-:-:S04]  /*0fa0*/  IMAD.HI.U32 R5, R20, R5, RZ ;  /* 0x0000000514057227 */ /* 0x000fc800078e00ff */
[----:B---3--:R-:W-:-:S04]  /*0fb0*/  IMAD.HI.U32 R14, R11, R6, RZ ;  /* 0x000000060b0e7227 */ /* 0x008fc800078e00ff */
[C---:B------:R-:W-:Y:S01]  /*0fc0*/  IMAD.HI.U32 R16, R21.reuse, R6, RZ ;  /* 0x0000000615107227 */ /* 0x040fe200078e00ff */
[-C--:B------:R-:W-:Y:S02]  /*0fd0*/  @P2 SHF.R.U32.HI R11, RZ, R7.reuse, R14 ;  /* 0x00000007ff0b2219 */ /* 0x080fe4000001160e */
[-C--:B-1----:R-:W-:Y:S02]  /*0fe0*/  @P1 SHF.R.U32.HI R12, RZ, R8.reuse, R13 ;  /* 0x00000008ff0c1219 */ /* 0x082fe4000001160d */
[----:B------:R-:W-:Y:S02]  /*0ff0*/  SHF.R.U32.HI R5, RZ, R8, R5 ;  /* 0x00000008ff057219 */ /* 0x000fe40000011605 */
[----:B------:R-:W-:Y:S02]  /*1000*/  SHF.R.U32.HI R16, RZ, R7, R16 ;  /* 0x00000007ff107219 */ /* 0x000fe40000011610 */
[----:B------:R-:W-:Y:S01]  /*1010*/  SEL R5, R20, R5, !P1 ;  /* 0x0000000514057207 */ /* 0x000fe20004800000 */
[----:B--2---:R-:W-:Y:S01]  /*1020*/  IMAD.HI.U32 R14, R12, R2, RZ ;  /* 0x000000020c0e7227 */ /* 0x004fe200078e00ff */
[----:B------:R-:W-:-:S02]  /*1030*/  SEL R7, R21, R16, !P2 ;  /* 0x0000001015077207 */ /* 0x000fc40005000000 */
[----:B------:R-:W-:Y:S01]  /*1040*/  IADD3 R13, PT, PT, -R5, RZ, RZ ;  /* 0x000000ff050d7210 */ /* 0x000fe20007ffe1ff */
[----:B------:R-:W-:Y:S01]  /*1050*/  IMAD.HI.U32 R6, R11, R2, RZ ;  /* 0x000000020b067227 */ /* 0x000fe200078e00ff */
[----:B------:R-:W-:-:S03]  /*1060*/  @P0 SHF.R.U32.HI R12, RZ, R3, R14 ;  /* 0x00000003ff0c0219 */ /* 0x000fc6000001160e */
[----:B------:R-:W-:Y:S01]  /*1070*/  IMAD R13, R4, R13, R20 ;  /* 0x0000000d040d7224 */ /* 0x000fe200078e0214 */
[----:B------:R-:W-:Y:S01]  /*1080*/  @P0 SHF.R.U32.HI R11, RZ, R3, R6 ;  /* 0x00000003ff0b0219 */ /* 0x000fe20000011606 */
[----:B------:R-:W-:-:S04]  /*1090*/  IMAD R12, R12, R9, RZ ;  /* 0x000000090c0c7224 */ /* 0x000fc800078e02ff */
[----:B------:R-:W-:Y:S01]  /*10a0*/  IMAD R6, R11, R9, RZ ;  /* 0x000000090b067224 */ /* 0x000fe200078e02ff */
[----:B------:R-:W-:-:S04]  /*10b0*/  ISETP.GE.AND P1, PT, R5, R12, PT ;  /* 0x0000000c0500720c */ /* 0x000fc80003f26270 */
[----:B------:R-:W-:Y:S01]  /*10c0*/  ISETP.GE.OR P1, PT, R7, R6, P1 ;  /* 0x000000060700720c */ /* 0x000fe20000f26670 */
[----:B------:R-:W-:-:S05]  /*10d0*/  IMAD.HI.U32 R6, R5, R2, RZ ;  /* 0x0000000205067227 */ /* 0x000fca00078e00ff */
[----:B------:R-:W-:-:S04]  /*10e0*/  SHF.R.U32.HI R6, RZ, R3, R6 ;  /* 0x00000003ff067219 */ /* 0x000fc80000011606 */
[----:B------:R-:W-:-:S03]  /*10f0*/  SEL R6, R5, R6, !P0 ;  /* 0x0000000605067207 */ /* 0x000fc60004000000 */
[----:B------:R-:W-:Y:S01]  /*1100*/  @!P1 IMAD.HI.U32 R8, R7, R2, RZ ;  /* 0x0000000207089227 */ /* 0x000fe200078e00ff */
[----:B------:R-:W-:-:S04]  /*1110*/  IADD3 R2, PT, PT, -R6, RZ, RZ ;  /* 0x000000ff06027210 */ /* 0x000fc80007ffe1ff */
[----:B------:R-:W-:Y:S01]  /*1120*/  @!P1 SHF.R.U32.HI R8, RZ, R3, R8 ;  /* 0x00000003ff089219 */ /* 0x000fe20000011608 */
[----:B------:R-:W-:-:S03]  /*1130*/  IMAD R2, R9, R2, R5 ;  /* 0x0000000209027224 */ /* 0x000fc600078e0205 */
[----:B------:R-:W-:-:S05]  /*1140*/  @!P1 SEL R3, R7, R8, !P0 ;  /* 0x0000000807039207 */ /* 0x000fca0004000000 */
[--C-:B------:R-:W-:Y:S02]  /*1150*/  @!P1 IMAD.IADD R6, R6, 0x1, -R3.reuse ;  /* 0x0000000106069824 */ /* 0x100fe400078e0a03 */
[----:B------:R-:W-:Y:S01]  /*1160*/  @!P1 IMAD R3, R2, R11, R3 ;  /* 0x0000000b02039224 */ /* 0x000fe200078e0203 */
[----:B------:R-:W-:Y:S01]  /*1170*/  IADD3 R2, PT, PT, -R7, RZ, RZ ;  /* 0x000000ff07027210 */ /* 0x000fe20007ffe1ff */
[----:B------:R-:W-:Y:S02]  /*1180*/  @!P1 IMAD R5, R6, R9, R7 ;  /* 0x0000000906059224 */ /* 0x000fe400078e0207 */
[----:B------:R-:W-:Y:S02]  /*1190*/  @!P1 IMAD.MOV.U32 R7, RZ, RZ, R3 ;  /* 0x000000ffff079224 */ /* 0x000fe400078e0003 */
[----:B------:R-:W-:Y:S02]  /*11a0*/  IMAD R2, R10, R2, R21 ;  /* 0x000000020a027224 */ /* 0x000fe400078e0215 */
[----:B------:R-:W-:-:S02]  /*11b0*/  IMAD R20, R5, R4, R13 ;  /* 0x0000000405147224 */ /* 0x000fc400078e020d */
[----:B------:R-:W-:Y:S02]  /*11c0*/  IMAD R21, R7, R10, R2 ;  /* 0x0000000a07157224 */ /* 0x000fe400078e0202 */
.L_x_15:
[----:B------:R-:W1:Y:S01]  /*11d0*/  LDCU UR4, c[0x0][0xb30] ;  /* 0x00016600ff0477ac */ /* 0x000e620008000800 */
[----:B------:R-:W2:Y:S08]  /*11e0*/  S2UR UR37, SR_CgaCtaId ;  /* 0x00000000002579c3 */ /* 0x000eb00000008800 */
[----:B------:R-:W3:Y:S01]  /*11f0*/  LDC R72, c[0x0][0xb24] ;  /* 0x0002c900ff487b82 */ /* 0x000ee20000000800 */
[----:B-1----:R-:W-:-:S09]  /*1200*/  UISETP.NE.AND UP1, UPT, UR4, 0x1, UPT ;  /* 0x000000010400788c */ /* 0x002fd2000bf25270 */
[----:B--2---:R-:W-:Y:S05]  /*1210*/  BRA.U UP1, `(.L_x_16) ;  /* 0x0000000101407547 */ /* 0x004fea000b800000 */
[----:B------:R-:W1:Y:S08]  /*1220*/  LDC.64 R4, c[0x0][0xb10] ;  /* 0x0002c400ff047b82 */ /* 0x000e700000000a00 */
[----:B------:R-:W2:Y:S08]  /*1230*/  LDC.64 R2, c[0x0][0xb18] ;  /* 0x0002c600ff027b82 */ /* 0x000eb00000000a00 */
[----:B------:R-:W4:Y:S08]  /*1240*/  LDC R6, c[0x0][0xb20] ;  /* 0x0002c800ff067b82 */ /* 0x000f300000000800 */
[----:B------:R-:W3:Y:S01]  /*1250*/  LDC R8, c[0x0][0xb0c] ;  /* 0x0002c300ff087b82 */ /* 0x000ee20000000800 */
[----:B-1----:R-:W-:-:S05]  /*1260*/  IMAD.HI.U32 R4, R21, R4, RZ ;  /* 0x0000000415047227 */ /* 0x002fca00078e00ff */
[----:B------:R-:W-:Y:S01]  /*1270*/  SHF.R.U32.HI R4, RZ, R5, R4 ;  /* 0x00000005ff047219 */ /* 0x000fe20000011604 */
[----:B--2---:R-:W-:Y:S01]  /*1280*/  IMAD.HI.U32 R3, R20, R3, RZ ;  /* 0x0000000314037227 */ /* 0x004fe200078e00ff */
[----:B------:R-:W-:-:S04]  /*1290*/  ISETP.NE.AND P0, PT, R2, 0x1, PT ;  /* 0x000000010200780c */ /* 0x000fc80003f05270 */
[----:B----4-:R-:W-:-:S04]  /*12a0*/  SHF.R.U32.HI R3, RZ, R6, R3 ;  /* 0x00000006ff037219 */ /* 0x010fc80000011603 */
[----:B------:R-:W-:Y:S02]  /*12b0*/  SEL R3, R20, R3, !P0 ;  /* 0x0000000314037207 */ /* 0x000fe40004000000 */
[----:B---3--:R-:W-:-:S04]  /*12c0*/  ISETP.NE.AND P1, PT, R8, 0x1, PT ;  /* 0x000000010800780c */ /* 0x008fc80003f25270 */
[----:B------:R-:W-:-:S05]  /*12d0*/  SEL R4, R21, R4, !P1 ;  /* 0x0000000415047207 */ /* 0x000fca0004800000 */
[----:B------:R-:W-:Y:S02]  /*12e0*/  IMAD.IADD R5, R3, 0x1, -R4 ;  /* 0x0000000103057824 */ /* 0x000fe400078e0a04 */
[----:B------:R-:W-:Y:S02]  /*12f0*/  IMAD.IADD R3, R4, 0x1, -R3 ;  /* 0x0000000104037824 */ /* 0x000fe400078e0a03 */
[----:B------:R-:W-:Y:S02]  /*1300*/  IMAD R21, R5, R8, R21 ;  /* 0x0000000805157224 */ /* 0x000fe400078e0215 */
[----:B------:R-:W-:-:S07]  /*1310*/  IMAD R20, R3, R2, R20 ;  /* 0x0000000203147224 */ /* 0x000fce00078e0214 */
.L_x_16:
[----:B------:R-:W-:Y:S01]  /*1320*/  BAR.SYNC.DEFER_BLOCKING 0x0 ;  /* 0x0000000000007b1d */ /* 0x000fe20000010000 */
[----:B------:R-:W-:Y:S01]  /*1330*/  UISETP.NE.AND UP1, UPT, UR8, 0x2, UPT ;  /* 0x000000020800788c */ /* 0x000fe2000bf25270 */
[----:B------:R-:W-:Y:S02]  /*1340*/  ISETP.NE.OR P5, PT, R0, 0x2, !P5 ;  /* 0x000000020000780c */ /* 0x000fe40006fa5670 */
[----:B------:R-:W-:-:S06]  /*1350*/  LOP3.LUT R2, R185, 0x1f, RZ, 0xc0, !PT ;  /* 0x0000001fb9027812 */ /* 0x000fcc00078ec0ff */
[----:B------:R-:W-:Y:S05]  /*1360*/  BRA.U UP1, `(.L_x_17) ;  /* 0x00000011015c7547 */ /* 0x000fea000b800000 */
[----:B------:R-:W1:Y:S01]  /*1370*/  LDCU UR13, c[0x0][0x38c] ;  /* 0x00007180ff0d77ac */ /* 0x000e620008000800 */
[----:B------:R-:W2:Y:S01]  /*1380*/  LDC R9, c[0x0][0x370] ;  /* 0x0000dc00ff097b82 */ /* 0x000ea20000000800 */
[----:B------:R-:W-:Y:S01]  /*1390*/  PLOP3.LUT P1, PT, PT, PT, UP2, 0x80, 0x8 ;  /* 0x000000000008781c */ /* 0x000fe20003f2f028 */
[----:B------:R-:W-:Y:S01]  /*13a0*/  IMAD.MOV.U32 R15, RZ, RZ, 0x1 ;  /* 0x00000001ff0f7424 */ /* 0x000fe200078e00ff */
[----:B------:R-:W-:Y:S01]  /*13b0*/  ISETP.EQ.OR P4, PT, R2, RZ, P5 ;  /* 0x000000ff0200720c */ /* 0x000fe20002f82670 */
[----:B------:R-:W-:Y:S01]  /*13c0*/  IMAD.MOV.U32 R14, RZ, RZ, RZ ;  /* 0x000000ffff0e7224 */ /* 0x000fe200078e00ff */
[----:B------:R-:W-:Y:S02]  /*13d0*/  PLOP3.LUT P1, PT, P1, PT, PT, 0x8, 0x80 ;  /* 0x000000000080781c */ /* 0x000fe40000f2e170 */
[----:B------:R-:W-:Y:S01]  /*13e0*/  CS2R R12, SRZ ;  /* 0x00000000000c7805 */ /* 0x000fe2000001ff00 */
[----:B------:R-:W-:Y:S01]  /*13f0*/  IMAD.MOV.U32 R10, RZ, RZ, 0x1 ;  /* 0x00000001ff0a7424 */ /* 0x000fe200078e00ff */
[----:B------:R-:W4:Y:S01]  /*1400*/  LDC R0, c[0x0][0x374] ;  /* 0x0000dd00ff007b82 */ /* 0x000f220000000800 */
[----:B------:R-:W2:Y:S01]  /*1410*/  LDCU.64 UR22, c[0x0][0x348] ;  /* 0x00006900ff1677ac */ /* 0x000ea20008000a00 */
[----:B------:R-:W-:Y:S01]  /*1420*/  UMOV UR6, URZ ;  /* 0x000000ff00067c82 */ /* 0x000fe20008000000 */
[----:B-1----:R-:W-:-:S04]  /*1430*/  UIADD3 UR5, UPT, UPT, UR13, 0x3f, URZ ;  /* 0x0000003f0d057890 */ /* 0x002fc8000fffe0ff */
[----:B------:R-:W-:-:S04]  /*1440*/  USHF.R.S32.HI UR4, URZ, 0x1f, UR5 ;  /* 0x0000001fff047899 */ /* 0x000fc80008011405 */
[----:B------:R-:W-:-:S04]  /*1450*/  ULEA.HI UR4, UR4, UR5, URZ, 0x6 ;  /* 0x0000000504047291 */ /* 0x000fc8000f8f30ff */
[----:B------:R-:W-:Y:S02]  /*1460*/  USHF.R.S32.HI UR15, URZ, 0x6, UR4 ;  /* 0x00000006ff0f7899 */ /* 0x000fe40008011404 */
[----:B------:R-:W-:Y:S02]  /*1470*/  UIADD3 UR4, UPT, UPT, UR13, -0x1, URZ ;  /* 0xffffffff0d047890 */ /* 0x000fe4000fffe0ff */
[----:B------:R-:W-:Y:S02]  /*1480*/  UISETP.LT.U32.AND UP0, UPT, UR15, 0x4, UPT ;  /* 0x000000040f00788c */ /* 0x000fe4000bf01070 */
[----:B------:R-:W-:Y:S02]  /*1490*/  UISETP.GE.U32.AND UP1, UPT, UR4, -0x7f, UPT ;  /* 0xffffff810400788c */ /* 0x000fe4000bf26070 */
[----:B------:R-:W-:Y:S02]  /*14a0*/  USEL UR14, UR15, 0x4, UP0 ;  /* 0x000000040f0e7887 */ /* 0x000fe40008000000 */
[----:B------:R-:W-:-:S02]  /*14b0*/  UIADD3 UR13, UPT, UPT, UR13, 0x7e, URZ ;  /* 0x0000007e0d0d7890 */ /* 0x000fc4000fffe0ff */
[----:B------:R-:W-:Y:S02]  /*14c0*/  UIADD3 UR5, UPT, UPT, UR14, -0x1, URZ ;  /* 0xffffffff0e057890 */ /* 0x000fe4000fffe0ff */
[----:B------:R-:W-:-:S03]  /*14d0*/  UIADD3 UR7, UPT, UPT, UR15, -UR14, URZ ;  /* 0x8000000e0f077290 */ /* 0x000fc6000fffe0ff */
[----:B------:R-:W-:-:S04]  /*14e0*/  @UP1 UIADD3 UR5, UPT, UPT, UR14, URZ, URZ ;  /* 0x000000ff0e051290 */ /* 0x000fc8000fffe0ff */
[----:B--2---:R-:W-:-:S12]  /*14f0*/  UIADD3 UR5, UPT, UPT, UR5, 0x1, URZ ;  /* 0x0000000105057890 */ /* 0x004fd8000fffe0ff */
.L_x_35:
[----:B------:R-:W-:Y:S01]  /*1500*/  UISETP.NE.AND UP0, UPT, UR37, URZ, UPT ;  /* 0x000000ff2500728c */ /* 0x000fe2000bf05270 */
[----:B------:R-:W1:Y:S08]  /*1510*/  S2UR UR37, SR_CgaCtaId ;  /* 0x00000000002579c3 */ /* 0x000e700000008800 */
[----:B------:R-:W-:Y:S05]  /*1520*/  BRA.U UP0, `(.L_x_18) ;  /* 0x0000000100347547 */ /* 0x000fea000b800000 */
[----:B------:R-:W2:Y:S01]  /*1530*/  S2R R2, SR_CgaCtaId ;  /* 0x0000000000027919 */ /* 0x000ea20000008800 */
[----:B------:R-:W-:-:S04]  /*1540*/  MOV R3, 0x400 ;  /* 0x0000040000037802 */ /* 0x000fc80000000f00 */
[----:B--2---:R-:W-:Y:S02]  /*1550*/  LEA R3, R2, R3, 0x18 ;  /* 0x0000000302037211 */ /* 0x004fe400078ec0ff */
[----:B------:R-:W-:-:S03]  /*1560*/  SHF.L.U32 R2, R10, 0x1f, RZ ;  /* 0x0000001f0a027819 */ /* 0x000fc600000006ff */
[----:B------:R-:W-:-:S04]  /*1570*/  IMAD R3, R12, 0x8, R3 ;  /* 0x000000080c037824 */ /* 0x000fc800078e0203 */
[----:B------:R-:W2:Y:S02]  /*1580*/  SYNCS.PHASECHK.TRANS64.TRYWAIT P0, [R3+URZ+0xe0], R2 ;  /* 0x0000e002030075a7 */ /* 0x000ea400080011ff */
[----:B--2---:R-:W-:Y:S05]  /*1590*/  @!P0 BRA `(.L_x_19) ;  /* 0x0000009800548947 */ /* 0x004fea0003800000 */
.L_x_126:
[----:B------:R-:W-:Y:S01]  /*15a0*/  VIADD R12, R12, 0x1 ;  /* 0x000000010c0c7836 */ /* 0x000fe20000000000 */
[----:B------:R2:W-:Y:S04]  /*15b0*/  SYNCS.ARRIVE.TRANS64.A1T0 RZ, [R3+URZ+0xd0], RZ ;  /* 0x0000d0ff03ff79a7 */ /* 0x0005e800081000ff */
[----:B------:R-:W-:-:S04]  /*15c0*/  ISETP.NE.AND P0, PT, R12, 0x2, PT ;  /* 0x000000020c00780c */ /* 0x000fc80003f05270 */
[----:B------:R-:W-:Y:S02]  /*15d0*/  SEL R12, R12, RZ, P0 ;  /* 0x000000ff0c0c7207 */ /* 0x000fe40000000000 */
[----:B--2---:R-:W-:-:S04]  /*15e0*/  SEL R3, RZ, 0x1, P0 ;  /* 0x00000001ff037807 */ /* 0x004fc80000000000 */
[----:B------:R-:W-:-:S07]  /*15f0*/  LOP3.LUT R10, R10, R3, RZ, 0x3c, !PT ;  /* 0x000000030a0a7212 */ /* 0x000fce00078e3cff */
.L_x_18:
[----:B------:R-:W-:Y:S01]  /*1600*/  UMOV UR4, 0x400 ;  /* 0x0000040000047882 */ /* 0x000fe20000000000 */
[----:B------:R-:W-:Y:S01]  /*1610*/  SHF.L.U32 R2, R15, 0x1f, RZ ;  /* 0x0000001f0f027819 */ /* 0x000fe200000006ff */
[----:B-1----:R-:W-:Y:S01]  /*1620*/  ULEA UR4, UR37, UR4, 0x18 ;  /* 0x0000000425047291 */ /* 0x002fe2000f8ec0ff */
[----:B------:R-:W-:Y:S01]  /*1630*/  R2UR UR35, R21 ;  /* 0x00000000152372ca */ /* 0x000fe200000e0000 */
[----:B------:R-:W-:Y:S01]  /*1640*/  UISETP.GE.U32.AND UP0, UPT, UR13, 0x7f, UPT ;  /* 0x0000007f0d00788c */ /* 0x000fe2000bf06070 */
[----:B------:R-:W-:Y:S01]  /*1650*/  R2UR UR11, R20 ;  /* 0x00000000140b72ca */ /* 0x000fe200000e0000 */
[----:B------:R-:W-:Y:S01]  /*1660*/  ULEA UR8, UR6, UR4, 0x3 ;  /* 0x0000000406087291 */ /* 0x000fe2000f8e18ff */
[----:B------:R-:W-:-:S08]  /*1670*/  UMOV UR24, URZ ;  /* 0x000000ff00187c82 */ /* 0x000fd00008000000 */
[----:B------:R1:W2:Y:S01]  /*1680*/  SYNCS.PHASECHK.TRANS64.TRYWAIT P0, [UR8+0x20], R2 ;  /* 0x00002002ff0075a7 */ /* 0x0002a20008001108 */
[----:B------:R-:W-:Y:S02]  /*1690*/  USHF.L.U32 UR35, UR35, 0x7, URZ ;  /* 0x0000000723237899 */ /* 0x000fe400080006ff */
[----:B------:R-:W-:Y:S01]  /*16a0*/  USHF.L.U32 UR11, UR11, 0x8, URZ ;  /* 0x000000080b0b7899 */ /* 0x000fe200080006ff */
[----:B------:R-:W-:Y:S11]  /*16b0*/  BRA.U !UP0, `(.L_x_20) ;  /* 0x0000000108a87547 */ /* 0x000ff6000b800000 */
[----:B------:R-:W-:Y:S01]  /*16c0*/  UMOV UR16, URZ ;  /* 0x000000ff00107c82 */ /* 0x000fe20008000000 */
[----:B------:R-:W-:-:S05]  /*16d0*/  UMOV UR17, UR6 ;  /* 0x0000000600117c82 */ /* 0x000fca0008000000 */
.L_x_25:
[----:B-1----:R-:W-:Y:S01]  /*16e0*/  ULEA UR33, UR17, UR4, 0x3 ;  /* 0x0000000411217291 */ /* 0x002fe2000f8e18ff */
[----:B--2---:R-:W-:Y:S01]  /*16f0*/  @!P5 MOV R3, 0x6000 ;  /* 0x000060000003d802 */ /* 0x004fe20000000f00 */
[----:B--2---:R-:W-:Y:S10]  /*1700*/  @P0 BRA `(.L_x_21) ;  /* 0x00000000000c0947 */ /* 0x004ff40003800000 */
[----:B------:R-:W-:-:S04]  /*1710*/  SHF.L.U32 R5, R15, 0x1f, RZ ;  /* 0x0000001f0f057819 */ /* 0x000fc800000006ff */
[----:B------:R-:W2:Y:S02]  /*1720*/  SYNCS.PHASECHK.TRANS64.TRYWAIT P0, [UR33+0x20], R5 ;  /* 0x00002005ff0075a7 */ /* 0x000ea40008001121 */
[----:B--2---:R-:W-:Y:S05]  /*1730*/  @!P0 BRA `(.L_x_22) ;  /* 0x0000009800008947 */ /* 0x004fea0003800000 */
.L_x_21:
[----:B------:R2:W-:Y:S01]  /*1740*/  @!P5 SYNCS.ARRIVE.TRANS64 RZ, [UR33], R3 ;  /* 0x00000003ffffd9a7 */ /* 0x0005e20008000021 */
[----:B------:R-:W-:Y:S04]  /*1750*/  BSSY.RECONVERGENT B0, `(.L_x_23) ;  /* 0x0000003000007945 */ /* 0x000fe80003800200 */
[----:B------:R-:W-:Y:S05]  /*1760*/  @P4 BRA `(.L_x_24) ;  /* 0x0000000000044947 */ /* 0x000fea0003800000 */
[----:B------:R-:W-:Y:S05]  /*1770*/  BPT.TRAP 0x1 ;  /* 0x000000040000795c */ /* 0x000fea0000300000 */
.L_x_24:
[----:B------:R-:W-:Y:S05]  /*1780*/  BSYNC.RECONVERGENT B0 ;  /* 0x0000000000007941 */ /* 0x000fea0003800200 */
.L_x_23:
[----:B------:R-:W-:Y:S02]  /*1790*/  UIADD3 UR6, UPT, UPT, UR17, 0x1, URZ ;  /* 0x0000000111067890 */ /* 0x000fe4000fffe0ff */
[----:B------:R-:W-:Y:S02]  /*17a0*/  ULEA UR32, UR17, UR4, 0xd ;  /* 0x0000000411207291 */ /* 0x000fe4000f8e68ff */
[----:B------:R-:W-:Y:S02]  /*17b0*/  UISETP.NE.AND UP0, UPT, UR6, 0x4, UPT ;  /* 0x000000040600788c */ /* 0x000fe4000bf05270 */
[----:B------:R-:W-:Y:S02]  /*17c0*/  UIADD3 UR26, UP1, UPT, UR22, 0x80, URZ ;  /* 0x00000080161a7890 */ /* 0x000fe4000ff3e0ff */
[----:B------:R-:W-:Y:S02]  /*17d0*/  USEL UR9, URZ, 0x1, UP0 ;  /* 0x00000001ff097887 */ /* 0x000fe40008000000 */
[----:B------:R-:W-:-:S02]  /*17e0*/  USEL UR6, UR6, URZ, UP0 ;  /* 0x000000ff06067287 */ /* 0x000fc40008000000 */
[----:B------:R-:W-:Y:S02]  /*17f0*/  UIADD3 UR20, UP0, UPT, UR22, 0x180, URZ ;  /* 0x0000018016147890 */ /* 0x000fe4000ff1e0ff */
[----:B------:R-:W-:Y:S01]  /*1800*/  ULEA UR8, UR6, UR4, 0x3 ;  /* 0x0000000406087291 */ /* 0x000fe2000f8e18ff */
[----:B------:R-:W-:Y:S01]  /*1810*/  LOP3.LUT R15, R15, UR9, RZ, 0x3c, !PT ;  /* 0x000000090f0f7c12 */ /* 0x000fe2000f8e3cff */
[----:B------:R-:W-:Y:S02]  /*1820*/  USHF.L.U32 UR34, UR16, 0x6, URZ ;  /* 0x0000000610227899 */ /* 0x000fe400080006ff */
[----:B------:R-:W-:Y:S01]  /*1830*/  UIADD3.X UR27, UPT, UPT, URZ, UR23, URZ, UP1, !UPT ;  /* 0x00000017ff1b7290 */ /* 0x000fe20008ffe4ff */
[----:B-1----:R-:W-:Y:S01]  /*1840*/  SHF.L.U32 R2, R15, 0x1f, RZ ;  /* 0x0000001f0f027819 */ /* 0x002fe200000006ff */
[----:B------:R-:W-:Y:S02]  /*1850*/  UIADD3 UR32, UPT, UPT, UR32, 0xc400, URZ ;  /* 0x0000c40020207890 */ /* 0x000fe4000fffe0ff */
[----:B------:R-:W-:Y:S01]  /*1860*/  UIADD3.X UR21, UPT, UPT, URZ, UR23, URZ, UP0, !UPT ;  /* 0x00000017ff157290 */ /* 0x000fe200087fe4ff */
[----:B------:R1:W1:Y:S01]  /*1870*/  SYNCS.PHASECHK.TRANS64.TRYWAIT P0, [UR8+0x20], R2 ;  /* 0x00002002ff0075a7 */ /* 0x0002620008001108 */
[----:B------:R-:W-:Y:S01]  /*1880*/  ULEA UR8, UR17, UR4, 0xe ;  /* 0x0000000411087291 */ /* 0x000fe2000f8e70ff */
[----:B------:R-:W-:Y:S01]  /*1890*/  UMOV UR18, 0x0 ;  /* 0x0000000000127882 */ /* 0x000fe20000000000 */
[----:B------:R-:W-:-:S02]  /*18a0*/  UMOV UR19, 0x10000000 ;  /* 0x1000000000137882 */ /* 0x000fc40000000000 */
[----:B------:R-:W-:Y:S01]  /*18b0*/  UIADD3 UR8, UPT, UPT, UR8, 0x14400, URZ ;  /* 0x0001440008087890 */ /* 0x000fe2000fffe0ff */
[----:B------:R1:W-:Y:S01]  /*18c0*/  UTMALDG.3D [UR32], [UR26], desc[UR18] ;  /* 0x000012201a0075b4 */ /* 0x0003e20008011000 */
[----:B------:R-:W-:Y:S01]  /*18d0*/  UMOV UR12, UR36 ;  /* 0x00000024000c7c82 */ /* 0x000fe20008000000 */
[----:B------:R-:W-:Y:S01]  /*18e0*/  UMOV UR9, UR33 ;  /* 0x0000002100097c82 */ /* 0x000fe20008000000 */
[----:B------:R-:W-:Y:S01]  /*18f0*/  UMOV UR10, UR34 ;  /* 0x00000022000a7c82 */ /* 0x000fe20008000000 */
[----:B------:R-:W-:Y:S01]  /*1900*/  UIADD3 UR16, UPT, UPT, UR16, 0x1, URZ ;  /* 0x0000000110107890 */ /* 0x000fe2000fffe0ff */
[----:B------:R-:W-:Y:S01]  /*1910*/  UMOV UR24, UR5 ;  /* 0x0000000500187c82 */ /* 0x000fe20008000000 */
[----:B------:R-:W-:Y:S02]  /*1920*/  UMOV UR17, UR6 ;  /* 0x0000000600117c82 */ /* 0x000fe40008000000 */
[----:B------:R1:W-:Y:S01]  /*1930*/  UTMALDG.3D [UR8], [UR20], desc[UR18] ;  /* 0x00001208140075b4 */ /* 0x0003e20008011000 */
[----:B------:R-:W-:-:S09]  /*1940*/  UISETP.NE.AND UP0, UPT, UR16, UR5, UPT ;  /* 0x000000051000728c */ /* 0x000fd2000bf05270 */
[----:B------:R-:W-:Y:S05]  /*1950*/  BRA.U UP0, `(.L_x_25) ;  /* 0xfffffffd00607547 */ /* 0x000fea000b83ffff */
.L_x_20:
[----:B-1----:R-:W-:Y:S01]  /*1960*/  ULEA UR8, UR6, UR4, 0x3 ;  /* 0x0000000406087291 */ /* 0x002fe2000f8e18ff */
[----:B------:R-:W-:Y:S01]  /*1970*/  SHF.L.U32 R2, R15, 0x1f, RZ ;  /* 0x0000001f0f027819 */ /* 0x000fe200000006ff */
[----:B------:R-:W-:Y:S01]  /*1980*/  @!P1 SYNCS.ARRIVE.TRANS64.A1T0 RZ, [UR4+0x88], RZ ;  /* 0x000088ffffff99a7 */ /* 0x000fe20008100004 */
[----:B------:R-:W-:-:S06]  /*1990*/  UISETP.GT.AND UP0, UPT, UR15, UR14, UPT ;  /* 0x0000000e0f00728c */ /* 0x000fcc000bf04270 */
[----:B--2---:R1:W2:Y:S03]  /*19a0*/  SYNCS.PHASECHK.TRANS64.TRYWAIT P0, [UR8+0x20], R2 ;  /* 0x00002002ff0075a7 */ /* 0x0042a60008001108 */
[----:B------:R-:W-:Y:S05]  /*19b0*/  BRA.U !UP0, `(.L_x_26) ;  /* 0x0000000108ac7547 */ /* 0x000fea000b800000 */
[----:B------:R-:W-:Y:S01]  /*19c0*/  UIADD3 UR21, UPT, UPT, UR7, UR24, URZ ;  /* 0x0000001807157290 */ /* 0x000fe2000fffe0ff */
[----:B------:R-:W-:-:S11]  /*19d0*/  UMOV UR25, UR6 ;  /* 0x0000000600197c82 */ /* 0x000fd60008000000 */
.L_x_31:
[----:B-1----:R-:W-:Y:S01]  /*19e0*/  ULEA UR17, UR25, UR4, 0x3 ;  /* 0x0000000419117291 */ /* 0x002fe2000f8e18ff */
[----:B--2---:R-:W-:Y:S01]  /*19f0*/  @!P5 MOV R3, 0x6000 ;  /* 0x000060000003d802 */ /* 0x004fe20000000f00 */
[----:B--2---:R-:W-:Y:S10]  /*1a00*/  @P0 BRA `(.L_x_27) ;  /* 0x00000000000c0947 */ /* 0x004ff40003800000 */
[----:B------:R-:W-:-:S04]  /*1a10*/  SHF.L.U32 R5, R15, 0x1f, RZ ;  /* 0x0000001f0f057819 */ /* 0x000fc800000006ff */
[----:B------:R-:W2:Y:S02]  /*1a20*/  SYNCS.PHASECHK.TRANS64.TRYWAIT P0, [UR17+0x20], R5 ;  /* 0x00002005ff0075a7 */ /* 0x000ea40008001111 */
[----:B--2---:R-:W-:Y:S05]  /*1a30*/  @!P0 BRA `(.L_x_28) ;  /* 0x0000009400588947 */ /* 0x004fea0003800000 */
.L_x_27:
[----:B------:R2:W-:Y:S01]  /*1a40*/  @!P5 SYNCS.ARRIVE.TRANS64 RZ, [UR17], R3 ;  /* 0x00000003ffffd9a7 */ /* 0x0005e20008000011 */
[----:B------:R-:W-:Y:S04]  /*1a50*/  BSSY.RECONVERGENT B0, `(.L_x_29) ;  /* 0x0000003000007945 */ /* 0x000fe80003800200 */
[----:B------:R-:W-:Y:S05]  /*1a60*/  @P4 BRA `(.L_x_30) ;  /* 0x0000000000044947 */ /* 0x000fea0003800000 */
[----:B------:R-:W-:Y:S05]  /*1a70*/  BPT.TRAP 0x1 ;  /* 0x000000040000795c */ /* 0x000fea0000300000 */
.L_x_30:
[----:B------:R-:W-:Y:S05]  /*1a80*/  BSYNC.RECONVERGENT B0 ;  /* 0x0000000000007941 */ /* 0x000fea0003800200 */
.L_x_29:
        /* <DEDUP_REMOVED lines=10> */
[----:B------:R-:W-:Y:S01]  /*1b30*/  UIADD3 UR16, UPT, UPT, UR16, 0xc400, URZ ;  /* 0x0000c40010107890 */ /* 0x000fe2000fffe0ff */
[----:B-1----:R-:W-:Y:S01]  /*1b40*/  SHF.L.U32 R2, R15, 0x1f, RZ ;  /* 0x0000001f0f027819 */ /* 0x002fe200000006ff */
[----:B------:R-:W-:Y:S02]  /*1b50*/  UIADD3.X UR31, UPT, UPT, URZ, UR23, URZ, UP1, !UPT ;  /* 0x00000017ff1f7290 */ /* 0x000fe40008ffe4ff */
[----:B------:R-:W-:Y:S01]  /*1b60*/  UIADD3.X UR29, UPT, UPT, URZ, UR23, URZ, UP0, !UPT ;  /* 0x00000017ff1d7290 */ /* 0x000fe200087fe4ff */
[----:B------:R1:W1:Y:S01]  /*1b70*/  SYNCS.PHASECHK.TRANS64.TRYWAIT P0, [UR8+0x20], R2 ;  /* 0x00002002ff0075a7 */ /* 0x0002620008001108 */
[----:B------:R-:W-:Y:S01]  /*1b80*/  ULEA UR8, UR25, UR4, 0xe ;  /* 0x0000000419087291 */ /* 0x000fe2000f8e70ff */
[----:B------:R-:W-:Y:S01]  /*1b90*/  UMOV UR26, 0x0 ;  /* 0x00000000001a7882 */ /* 0x000fe20000000000 */
[----:B------:R-:W-:-:S02]  /*1ba0*/  UMOV UR27, 0x10000000 ;  /* 0x10000000001b7882 */ /* 0x000fc40000000000 */
[----:B------:R-:W-:Y:S01]  /*1bb0*/  UIADD3 UR8, UPT, UPT, UR8, 0x14400, URZ ;  /* 0x0001440008087890 */ /* 0x000fe2000fffe0ff */
[----:B------:R-:W-:Y:S01]  /*1bc0*/  UMOV UR19, UR35 ;  /* 0x0000002300137c82 */ /* 0x000fe20008000000 */
[----:B------:R-:W-:Y:S01]  /*1bd0*/  UMOV UR20, UR36 ;  /* 0x0000002400147c82 */ /* 0x000fe20008000000 */
[----:B------:R-:W-:Y:S01]  /*1be0*/  UMOV UR12, UR36 ;  /* 0x00000024000c7c82 */ /* 0x000fe20008000000 */
[----:B------:R-:W-:Y:S01]  /*1bf0*/  UMOV UR9, UR17 ;  /* 0x0000001100097c82 */ /* 0x000fe20008000000 */
[----:B------:R-:W-:Y:S01]  /*1c00*/  UMOV UR10, UR18 ;  /* 0x00000012000a7c82 */ /* 0x000fe20008000000 */
[----:B------:R1:W-:Y:S01]  /*1c10*/  UTMALDG.3D [UR16], [UR30], desc[UR26] ;  /* 0x00001a101e0075b4 */ /* 0x0003e20008011000 */
[----:B------:R-:W-:Y:S01]  /*1c20*/  UIADD3 UR24, UPT, UPT, UR24, 0x1, URZ ;  /* 0x0000000118187890 */ /* 0x000fe2000fffe0ff */
[----:B------:R-:W-:-:S03]  /*1c30*/  UMOV UR25, UR6 ;  /* 0x0000000600197c82 */ /* 0x000fc60008000000 */
[----:B------:R-:W-:Y:S01]  /*1c40*/  UISETP.NE.AND UP0, UPT, UR24, UR21, UPT ;  /* 0x000000151800728c */ /* 0x000fe2000bf05270 */
[----:B------:R1:W-:Y:S08]  /*1c50*/  UTMALDG.3D [UR8], [UR28], desc[UR26] ;  /* 0x00001a081c0075b4 */ /* 0x0003f00008011000 */
[----:B------:R-:W-:Y:S05]  /*1c60*/  BRA.U UP0, `(.L_x_31) ;  /* 0xfffffffd005c7547 */ /* 0x000fea000b83ffff */
.L_x_26:
[C---:B-1----:R-:W-:Y:S01]  /*1c70*/  LEA R2, R14.reuse, UR4, 0x3 ;  /* 0x000000040e027c11 */ /* 0x042fe2000f8e18ff */
[----:B------:R-:W-:Y:S01]  /*1c80*/  NOP ;  /* 0x0000000000007918 */ /* 0x000fe20000000000 */
[----:B--2---:R-:W-:Y:S02]  /*1c90*/  SHF.L.U32 R3, R13, 0x1f, RZ ;  /* 0x0000001f0d037819 */ /* 0x004fe400000006ff */
[----:B------:R-:W-:Y:S02]  /*1ca0*/  LEA R4, R14, UR4, 0x4 ;  /* 0x000000040e047c11 */ /* 0x000fe4000f8e20ff */
[----:B------:R-:W1:Y:S02]  /*1cb0*/  SYNCS.PHASECHK.TRANS64.TRYWAIT P0, [R2+URZ+0x90], R3 ;  /* 0x00009003020075a7 */ /* 0x000e6400080011ff */
[----:B-1----:R-:W-:Y:S05]  /*1cc0*/  @!P0 BRA `(.L_x_32) ;  /* 0x0000009000cc8947 */ /* 0x002fea0003800000 */
.L_x_129:
[----:B------:R-:W2:Y:S01]  /*1cd0*/  LDS.128 R4, [R4+0x100] ;  /* 0x0001000004047984 */ /* 0x000ea20000000c00 */
[----:B---3--:R-:W-:Y:S01]  /*1ce0*/  ISETP.GE.AND P0, PT, R72, 0x1, PT ;  /* 0x000000014800780c */ /* 0x008fe20003f06270 */
[----:B-1----:R-:W-:Y:S01]  /*1cf0*/  VIADD R2, R2, 0xa0 ;  /* 0x000000a002027836 */ /* 0x002fe20000000000 */
[----:B------:R-:W-:Y:S01]  /*1d00*/  @!PT LDS RZ, [RZ] ;  /* 0x00000000fffff984 */ /* 0x000fe20000000800 */
[----:B------:R-:W-:Y:S01]  /*1d10*/  @!PT LDS RZ, [RZ] ;  /* 0x00000000fffff984 */ /* 0x000fe20000000800 */
[----:B------:R-:W-:Y:S01]  /*1d20*/  @!PT LDS RZ, [RZ] ;  /* 0x00000000fffff984 */ /* 0x000fe20000000800 */
[----:B------:R-:W-:Y:S01]  /*1d30*/  @!PT LDS RZ, [RZ] ;  /* 0x00000000fffff984 */ /* 0x000fe20000000800 */
[----:B------:R1:W-:Y:S06]  /*1d40*/  MEMBAR.ALL.CTA ;  /* 0x0000000000007992 */ /* 0x0003ec0000008000 */
[----:B-1----:R-:W1:Y:S01]  /*1d50*/  FENCE.VIEW.ASYNC.S ;  /* 0x00000000000073c6 */ /* 0x002e620000000000 */
[----:B------:R-:W-:-:S04]  /*1d60*/  PRMT R2, RZ, 0x654, R2 ;  /* 0x00000654ff027816 */ /* 0x000fc80000000002 */
[----:B-1----:R1:W-:Y:S01]  /*1d70*/  SYNCS.ARRIVE.TRANS64.RED.A1T0 RZ, [R2+URZ], RZ ;  /* 0x000000ff02ff79a7 */ /* 0x0023e200081004ff */
[----:B--2---:R-:W-:-:S13]  /*1d80*/  LOP3.LUT P2, RZ, R6, 0x1, RZ, 0xc0, !PT ;  /* 0x0000000106ff7812 */ /* 0x004fda000784c0ff */
[----:B------:R-:W-:Y:S01]  /*1d90*/  @P2 SHF.R.U32.HI R3, RZ, 0x10, R5 ;  /* 0x00000010ff032819 */ /* 0x000fe20000011605 */
[----:B------:R-:W-:Y:S01]  /*1da0*/  VOTEU.ANY UP0, P2 ;  /* 0x0000000000ff7886 */ /* 0x000fe20001000100 */
[----:B------:R-:W-:Y:S02]  /*1db0*/  @P2 MOV R11, R4 ;  /* 0x00000004000b2202 */ /* 0x000fe40000000f00 */
[----:B------:R-:W-:Y:S02]  /*1dc0*/  @P2 R2UR.BROADCAST UR8, R3 ;  /* 0x00000000030822ca */ /* 0x000fe400008e0000 */
[----:B------:R-:W-:-:S11]  /*1dd0*/  @P2 LOP3.LUT R8, R5, 0xffff, RZ, 0xc0, !PT ;  /* 0x0000ffff05082812 */ /* 0x000fd600078ec0ff */
[----:B------:R-:W-:Y:S01]  /*1de0*/  @UP0 UMOV UR36, UR8 ;  /* 0x0000000800240c82 */ /* 0x000fe20008000000 */
[----:B-1----:R-:W-:Y:S05]  /*1df0*/  @!P0 BRA `(.L_x_33) ;  /* 0x0000000000b88947 */ /* 0x002fea0003800000 */
[----:B------:R-:W4:Y:S01]  /*1e00*/  LDC.64 R4, c[0x0][0xb18] ;  /* 0x0002c600ff047b82 */ /* 0x000f220000000a00 */
[----:B------:R-:W-:-:S07]  /*1e10*/  ISETP.NE.AND P3, PT, R72, 0x1, PT ;  /* 0x000000014800780c */ /* 0x000fce0003f65270 */
[----:B------:R-:W1:Y:S08]  /*1e20*/  LDC.64 R6, c[0x0][0xb10] ;  /* 0x0002c400ff067b82 */ /* 0x000e700000000a00 */
[----:B------:R-:W2:Y:S08]  /*1e30*/  LDC R16, c[0x0][0xb20] ;  /* 0x0002c800ff107b82 */ /* 0x000eb00000000800 */
[----:B------:R-:W3:Y:S01]  /*1e40*/  LDC R18, c[0x0][0xb0c] ;  /* 0x0002c300ff127b82 */ /* 0x000ee20000000800 */
[----:B----4-:R-:W-:Y:S01]  /*1e50*/  IMAD.HI.U32 R17, R0, R5, RZ ;  /* 0x0000000500117227 */ /* 0x010fe200078e00ff */
[----:B------:R-:W-:-:S03]  /*1e60*/  ISETP.NE.AND P0, PT, R4, 0x1, PT ;  /* 0x000000010400780c */ /* 0x000fc60003f05270 */
[----:B------:R-:W-:-:S03]  /*1e70*/  IMAD.HI.U32 R5, R8, R5, RZ ;  /* 0x0000000508057227 */ /* 0x000fc600078e00ff */
[----:B------:R-:W4:Y:S01]  /*1e80*/  LDC.64 R2, c[0x0][0xb28] ;  /* 0x0002ca00ff027b82 */ /* 0x000f220000000a00 */
[----:B-1----:R-:W-:-:S04]  /*1e90*/  IMAD.HI.U32 R20, R9, R6, RZ ;  /* 0x0000000609147227 */ /* 0x002fc800078e00ff */
[----:B------:R-:W-:Y:S01]  /*1ea0*/  IMAD.HI.U32 R22, R11, R6, RZ ;  /* 0x000000060b167227 */ /* 0x000fe200078e00ff */
[----:B------:R-:W-:Y:S02]  /*1eb0*/  SHF.R.U32.HI R20, RZ, R7, R20 ;  /* 0x00000007ff147219 */ /* 0x000fe40000011614 */
[-C--:B--2---:R-:W-:Y:S02]  /*1ec0*/  SHF.R.U32.HI R17, RZ, R16.reuse, R17 ;  /* 0x00000010ff117219 */ /* 0x084fe40000011611 */
[----:B------:R-:W-:Y:S02]  /*1ed0*/  SHF.R.U32.HI R5, RZ, R16, R5 ;  /* 0x00000010ff057219 */ /* 0x000fe40000011605 */
[----:B------:R-:W-:Y:S02]  /*1ee0*/  SEL R17, R0, R17, !P0 ;  /* 0x0000001100117207 */ /* 0x000fe40004000000 */
[----:B------:R-:W-:Y:S02]  /*1ef0*/  SHF.R.U32.HI R22, RZ, R7, R22 ;  /* 0x00000007ff167219 */ /* 0x000fe40000011616 */
[----:B---3--:R-:W-:-:S02]  /*1f00*/  ISETP.NE.AND P1, PT, R18, 0x1, PT ;  /* 0x000000011200780c */ /* 0x008fc40003f25270 */
[----:B------:R-:W-:Y:S02]  /*1f10*/  SEL R5, R8, R5, !P0 ;  /* 0x0000000508057207 */ /* 0x000fe40004000000 */
[----:B------:R-:W-:Y:S02]  /*1f20*/  SEL R19, R9, R20, !P1 ;  /* 0x0000001409137207 */ /* 0x000fe40004800000 */
[----:B------:R-:W-:Y:S01]  /*1f30*/  SEL R7, R11, R22, !P1 ;  /* 0x000000160b077207 */ /* 0x000fe20004800000 */
[----:B----4-:R-:W-:-:S04]  /*1f40*/  IMAD.HI.U32 R20, R17, R2, RZ ;  /* 0x0000000211147227 */ /* 0x010fc800078e00ff */
[----:B------:R-:W-:Y:S01]  /*1f50*/  IMAD.HI.U32 R6, R19, R2, RZ ;  /* 0x0000000213067227 */ /* 0x000fe200078e00ff */
[----:B------:R-:W-:-:S04]  /*1f60*/  @P3 SHF.R.U32.HI R17, RZ, R3, R20 ;  /* 0x00000003ff113219 */ /* 0x000fc80000011614 */
[----:B------:R-:W-:Y:S01]  /*1f70*/  @P3 SHF.R.U32.HI R19, RZ, R3, R6 ;  /* 0x00000003ff133219 */ /* 0x000fe20000011606 */
[----:B------:R-:W-:-:S04]  /*1f80*/  IMAD R17, R72, R17, RZ ;  /* 0x0000001148117224 */ /* 0x000fc800078e02ff */
[----:B------:R-:W-:Y:S01]  /*1f90*/  IMAD R6, R72, R19, RZ ;  /* 0x0000001348067224 */ /* 0x000fe200078e02ff */
[C---:B------:R-:W-:Y:S02]  /*1fa0*/  ISETP.GE.AND P0, PT, R5.reuse, R17, PT ;  /* 0x000000110500720c */ /* 0x040fe40003f06270 */
[----:B------:R-:W-:Y:S02]  /*1fb0*/  IADD3 R17, PT, PT, -R5, RZ, RZ ;  /* 0x000000ff05117210 */ /* 0x000fe40007ffe1ff */
[----:B------:R-:W-:Y:S01]  /*1fc0*/  ISETP.GE.OR P0, PT, R7, R6, P0 ;  /* 0x000000060700720c */ /* 0x000fe20000706670 */
[----:B------:R-:W-:-:S04]  /*1fd0*/  IMAD.HI.U32 R6, R5, R2, RZ ;  /* 0x0000000205067227 */ /* 0x000fc800078e00ff */
[----:B------:R-:W-:Y:S01]  /*1fe0*/  IMAD R8, R4, R17, R8 ;  /* 0x0000001104087224 */ /* 0x000fe200078e0208 */
[----:B------:R-:W-:-:S04]  /*1ff0*/  SHF.R.U32.HI R6, RZ, R3, R6 ;  /* 0x00000003ff067219 */ /* 0x000fc80000011606 */
[----:B------:R-:W-:-:S03]  /*2000*/  SEL R6, R5, R6, !P3 ;  /* 0x0000000605067207 */ /* 0x000fc60005800000 */
[----:B------:R-:W-:-:S04]  /*2010*/  @!P0 IMAD.HI.U32 R16, R7, R2, RZ ;  /* 0x0000000207108227 */ /* 0x000fc800078e00ff */
[----:B------:R-:W-:Y:S01]  /*2020*/  IMAD.MOV R2, RZ, RZ, -R6 ;  /* 0x000000ffff027224 */ /* 0x000fe200078e0a06 */
[----:B------:R-:W-:-:S03]  /*2030*/  @!P0 SHF.R.U32.HI R16, RZ, R3, R16 ;  /* 0x00000003ff108219 */ /* 0x000fc60000011610 */
[----:B------:R-:W-:Y:S01]  /*2040*/  IMAD R2, R72, R2, R5 ;  /* 0x0000000248027224 */ /* 0x000fe200078e0205 */
        /* <DEDUP_REMOVED lines=9> */
.L_x_33:
[----:B------:R-:W1:Y:S02]  /*20e0*/  LDCU UR8, c[0x0][0xb30] ;  /* 0x00016600ff0877ac */ /* 0x000e640008000800 */
[----:B-1----:R-:W-:-:S09]  /*20f0*/  UISETP.NE.AND UP0, UPT, UR8, 0x1, UPT ;  /* 0x000000010800788c */ /* 0x002fd2000bf05270 */
[----:B------:R-:W-:Y:S05]  /*2100*/  BRA.U UP0, `(.L_x_34) ;  /* 0x0000000100407547 */ /* 0x000fea000b800000 */
[----:B------:R-:W1:Y:S08]  /*2110*/  LDC.64 R4, c[0x0][0xb10] ;  /* 0x0002c400ff047b82 */ /* 0x000e700000000a00 */
[----:B------:R-:W2:Y:S08]  /*2120*/  LDC.64 R2, c[0x0][0xb18] ;  /* 0x0002c600ff027b82 */ /* 0x000eb00000000a00 */
[----:B------:R-:W3:Y:S08]  /*2130*/  LDC R6, c[0x0][0xb20] ;  /* 0x0002c800ff067b82 */ /* 0x000ef00000000800 */
[----:B------:R-:W4:Y:S01]  /*2140*/  LDC R16, c[0x0][0xb0c] ;  /* 0x0002c300ff107b82 */ /* 0x000f220000000800 */
[----:B-1----:R-:W-:-:S05]  /*2150*/  IMAD.HI.U32 R4, R11, R4, RZ ;  /* 0x000000040b047227 */ /* 0x002fca00078e00ff */
[----:B------:R-:W-:Y:S01]  /*2160*/  SHF.R.U32.HI R4, RZ, R5, R4 ;  /* 0x00000005ff047219 */ /* 0x000fe20000011604 */
[----:B--2---:R-:W-:Y:S01]  /*2170*/  IMAD.HI.U32 R3, R8, R3, RZ ;  /* 0x0000000308037227 */ /* 0x004fe200078e00ff */
[----:B------:R-:W-:-:S04]  /*2180*/  ISETP.NE.AND P0, PT, R2, 0x1, PT ;  /* 0x000000010200780c */ /* 0x000fc80003f05270 */
[----:B---3--:R-:W-:-:S04]  /*2190*/  SHF.R.U32.HI R3, RZ, R6, R3 ;  /* 0x00000006ff037219 */ /* 0x008fc80000011603 */
[----:B------:R-:W-:Y:S02]  /*21a0*/  SEL R3, R8, R3, !P0 ;  /* 0x0000000308037207 */ /* 0x000fe40004000000 */
[----:B----4-:R-:W-:-:S04]  /*21b0*/  ISETP.NE.AND P1, PT, R16, 0x1, PT ;  /* 0x000000011000780c */ /* 0x010fc80003f25270 */
[----:B------:R-:W-:-:S05]  /*21c0*/  SEL R4, R11, R4, !P1 ;  /* 0x000000040b047207 */ /* 0x000fca0004800000 */
[----:B------:R-:W-:Y:S02]  /*21d0*/  IMAD.IADD R5, R3, 0x1, -R4 ;  /* 0x0000000103057824 */ /* 0x000fe400078e0a04 */
[----:B------:R-:W-:Y:S02]  /*21e0*/  IMAD.IADD R3, R4, 0x1, -R3 ;  /* 0x0000000104037824 */ /* 0x000fe400078e0a03 */
[----:B------:R-:W-:Y:S02]  /*21f0*/  IMAD R11, R5, R16, R11 ;  /* 0x00000010050b7224 */ /* 0x000fe400078e020b */
[----:B------:R-:W-:-:S07]  /*2200*/  IMAD R8, R3, R2, R8 ;  /* 0x0000000203087224 */ /* 0x000fce00078e0208 */
.L_x_34:
[----:B------:R-:W-:Y:S01]  /*2210*/  VIADD R14, R14, 0x1 ;  /* 0x000000010e0e7836 */ /* 0x000fe20000000000 */
[----:B------:R-:W-:Y:S01]  /*2220*/  PLOP3.LUT P1, PT, PT, PT, PT, 0x80, 0x8 ;  /* 0x000000000008781c */ /* 0x000fe20003f2f070 */
[----:B------:R-:W-:Y:S02]  /*2230*/  IMAD.IADD R21, R11, 0x1, R170 ;  /* 0x000000010b157824 */ /* 0x000fe400078e02aa */
[----:B------:R-:W-:Y:S01]  /*2240*/  IMAD.IADD R20, R8, 0x1, R147 ;  /* 0x0000000108147824 */ /* 0x000fe200078e0293 */
[----:B------:R-:W-:-:S04]  /*2250*/  ISETP.NE.AND P0, PT, R14, 0x2, PT ;  /* 0x000000020e00780c */ /* 0x000fc80003f05270 */
[----:B------:R-:W-:Y:S02]  /*2260*/  SEL R2, RZ, 0x1, P0 ;  /* 0x00000001ff027807 */ /* 0x000fe40000000000 */
[----:B------:R-:W-:Y:S02]  /*2270*/  SEL R14, R14, RZ, P0 ;  /* 0x000000ff0e0e7207 */ /* 0x000fe40000000000 */
[----:B------:R-:W-:Y:S01]  /*2280*/  LOP3.LUT R13, R13, R2, RZ, 0x3c, !PT ;  /* 0x000000020d0d7212 */ /* 0x000fe200078e3cff */
[----:B------:R-:W-:Y:S06]  /*2290*/  @P2 BRA `(.L_x_35) ;  /* 0xfffffff000982947 */ /* 0x000fec000383ffff */
[----:B------:R-:W-:Y:S01]  /*22a0*/  UIADD3 UR4, UPT, UPT, UR4, 0x20, URZ ;  /* 0x0000002004047890 */ /* 0x000fe2000fffe0ff */
[----:B------:R-:W-:-:S03]  /*22b0*/  SHF.L.U32 R3, R15, 0x1f, RZ ;  /* 0x0000001f0f037819 */ /* 0x000fc600000006ff */
[----:B------:R-:W-:-:S09]  /*22c0*/  ULEA UR5, UR6, UR4, 0x3 ;  /* 0x0000000406057291 */ /* 0x000fd2000f8e18ff */
[----:B------:R-:W1:Y:S02]  /*22d0*/  SYNCS.PHASECHK.TRANS64.TRYWAIT P0, [UR5], R3 ;  /* 0x00000003ff0075a7 */ /* 0x000e640008001105 */
[----:B-1----:R-:W-:Y:S05]  /*22e0*/  @!P0 BRA `(.L_x_36) ;  /* 0x0000008c00588947 */ /* 0x002fea0003800000 */
.L_x_131:
[----:B------:R-:W-:-:S04]  /*22f0*/  UIADD3 UR6, UPT, UPT, UR6, 0x1, URZ ;  /* 0x0000000106067890 */ /* 0x000fc8000fffe0ff */
[----:B------:R-:W-:-:S04]  /*2300*/  UISETP.NE.AND UP0, UPT, UR6, 0x4, UPT ;  /* 0x000000040600788c */ /* 0x000fc8000bf05270 */
[----:B------:R-:W-:Y:S02]  /*2310*/  USEL UR7, URZ, 0x1, UP0 ;  /* 0x00000001ff077887 */ /* 0x000fe40008000000 */
[----:B------:R-:W-:-:S04]  /*2320*/  USEL UR6, UR6, URZ, UP0 ;  /* 0x000000ff06067287 */ /* 0x000fc80008000000 */
[----:B------:R-:W-:Y:S01]  /*2330*/  ULEA UR5, UR6, UR4, 0x3 ;  /* 0x0000000406057291 */ /* 0x000fe2000f8e18ff */
[----:B------:R-:W-:-:S04]  /*2340*/  LOP3.LUT R2, R15, UR7, RZ, 0x3c, !PT ;  /* 0x000000070f027c12 */ /* 0x000fc8000f8e3cff */
[----:B-1----:R-:W-:-:S04]  /*2350*/  SHF.L.U32 R3, R2, 0x1f, RZ ;  /* 0x0000001f02037819 */ /* 0x002fc800000006ff */
[----:B------:R-:W1:Y:S02]  /*2360*/  SYNCS.PHASECHK.TRANS64.TRYWAIT P0, [UR5], R3 ;  /* 0x00000003ff0075a7 */ /* 0x000e640008001105 */
[----:B-1----:R-:W-:Y:S05]  /*2370*/  @!P0 BRA `(.L_x_37) ;  /* 0x0000008c004c8947 */ /* 0x002fea0003800000 */
.L_x_133:
        /* <DEDUP_REMOVED lines=9> */
.L_x_135:
[----:B------:R-:W-:-:S04]  /*2410*/  UIADD3 UR6, UPT, UPT, UR6, 0x1, URZ ;  /* 0x0000000106067890 */ /* 0x000fc8000fffe0ff */
[----:B------:R-:W-:-:S04]  /*2420*/  UISETP.NE.AND UP0, UPT, UR6, 0x4, UPT ;  /* 0x000000040600788c */ /* 0x000fc8000bf05270 */
[----:B------:R-:W-:Y:S02]  /*2430*/  USEL UR5, URZ, 0x1, UP0 ;  /* 0x00000001ff057887 */ /* 0x000fe40008000000 */
[----:B------:R-:W-:-:S04]  /*2440*/  USEL UR6, UR6, URZ, UP0 ;  /* 0x000000ff06067287 */ /* 0x000fc80008000000 */
[----:B------:R-:W-:Y:S01]  /*2450*/  ULEA UR6, UR6, UR4, 0x3 ;  /* 0x0000000406067291 */ /* 0x000fe2000f8e18ff */
[----:B-1----:R-:W-:-:S04]  /*2460*/  LOP3.LUT R3, R2, UR5, RZ, 0x3c, !PT ;  /* 0x0000000502037c12 */ /* 0x002fc8000f8e3cff */
[----:B------:R-:W-:Y:S01]  /*2470*/  SHF.L.U32 R3, R3, 0x1f, RZ ;  /* 0x0000001f03037819 */ /* 0x000fe200000006ff */
[----:B----4-:R-:W-:-:S07]  /*2480*/  IMAD.U32 R0, RZ, RZ, UR6 ;  /* 0x00000006ff007e24 */ /* 0x010fce000f8e00ff */
.L_x_39:
[----:B-1----:R1:W2:Y:S02]  /*2490*/  SYNCS.PHASECHK.TRANS64.TRYWAIT P0, [R0+URZ], R3 ;  /* 0x00000003000075a7 */ /* 0x0022a400080011ff */
[----:B--2---:R-:W-:Y:S05]  /*24a0*/  @!P0 NANOSLEEP.SYNCS 0x989680 ;  /* 0x009896800000895d */ /* 0x004fea0003900000 */
[----:B------:R-:W2:Y:S02]  /*24b0*/  @!P0 SYNCS.PHASECHK.TRANS64 P0, [R0+URZ], R3 ;  /* 0x00000003000085a7 */ /* 0x000ea400080010ff */
[----:B--2---:R-:W-:Y:S05]  /*24c0*/  @P0 EXIT ;  /* 0x000000000000094d */ /* 0x004fea0003800000 */
[----:B------:R-:W-:Y:S05]  /*24d0*/  BRA `(.L_x_39) ;  /* 0xfffffffc00ec7947 */ /* 0x000fea000383ffff */
.L_x_17:
[----:B------:R-:W-:-:S04]  /*24e0*/  UISETP.NE.AND UP1, UPT, UR37, URZ, UPT ;  /* 0x000000ff2500728c */ /* 0x000fc8000bf25270 */
[----:B------:R-:W-:-:S09]  /*24f0*/  UISETP.NE.OR UP1, UPT, UR8, 0x1, UP1 ;  /* 0x000000010800788c */ /* 0x000fd20008f25670 */
[----:B------:R-:W-:Y:S05]  /*2500*/  BRA.U UP1, `(.L_x_40) ;  /* 0x0000000501487547 */ /* 0x000fea000b800000 */
[----:B------:R-:W-:Y:S01]  /*2510*/  ISETP.NE.AND P2, PT, R2, RZ, PT ;  /* 0x000000ff0200720c */ /* 0x000fe20003f45270 */
[----:B------:R-:W-:Y:S01]  /*2520*/  IMAD.MOV.U32 R12, RZ, RZ, 0x1 ;  /* 0x00000001ff0c7424 */ /* 0x000fe200078e00ff */
[----:B------:R-:W-:Y:S02]  /*2530*/  CS2R R10, SRZ ;  /* 0x00000000000a7805 */ /* 0x000fe4000001ff00 */
[----:B------:R-:W-:Y:S01]  /*2540*/  CS2R R8, SRZ ;  /* 0x0000000000087805 */ /* 0x000fe2000001ff00 */
[----:B------:R-:W-:Y:S01]  /*2550*/  UMOV UR4, 0x400 ;  /* 0x0000040000047882 */ /* 0x000fe20000000000 */
[----:B------:R-:W-:Y:S01]  /*2560*/  UMOV UR6, URZ ;  /* 0x000000ff00067c82 */ /* 0x000fe20008000000 */
[----:B------:R-:W-:-:S12]  /*2570*/  ULEA UR37, UR37, UR4, 0x18 ;  /* 0x0000000425257291 */ /* 0x000fd8000f8ec0ff */
.L_x_44:
[----:B------:R-:W-:Y:S02]  /*2580*/  LEA R0, R8, UR37, 0x3 ;  /* 0x0000002508007c11 */ /* 0x000fe4000f8e18ff */
[----:B------:R-:W-:-:S03]  /*2590*/  SHF.L.U32 R5, R9, 0x1f, RZ ;  /* 0x0000001f09057819 */ /* 0x000fc600000006ff */
[----:B------:R-:W-:Y:S01]  /*25a0*/  VIADD R4, R0, 0xe0 ;  /* 0x000000e000047836 */ /* 0x000fe20000000000 */
[----:B------:R-:W1:Y:S02]  /*25b0*/  SYNCS.PHASECHK.TRANS64.TRYWAIT P0, [R0+URZ+0xd0], R5 ;  /* 0x0000d005000075a7 */ /* 0x000e6400080011ff */
[----:B-1----:R-:W-:Y:S05]  /*25c0*/  @!P0 BRA `(.L_x_41) ;  /* 0x0000008800e88947 */ /* 0x002fea0003800000 */
.L_x_136:
[----:B------:R-:W-:Y:S01]  /*25d0*/  ULEA UR5, UR6, UR37, 0x3 ;  /* 0x0000002506057291 */ /* 0x000fe2000f8e18ff */
[----:B------:R-:W-:Y:S02]  /*25e0*/  PRMT R4, RZ, 0x654, R4 ;  /* 0x00000654ff047816 */ /* 0x000fe40000000004 */
[----:B-1----:R-:W-:Y:S01]  /*25f0*/  SHF.L.U32 R5, R12, 0x1f, RZ ;  /* 0x0000001f0c057819 */ /* 0x002fe200000006ff */
[----:B------:R-:W-:Y:S01]  /*2600*/  UIADD3 UR4, UPT, UPT, UR5, 0x90, URZ ;  /* 0x0000009005047890 */ /* 0x000fe2000fffe0ff */
[----:B------:R1:W-:Y:S05]  /*2610*/  SYNCS.ARRIVE.TRANS64.RED.A1T0 RZ, [R4+URZ], RZ ;  /* 0x000000ff04ff79a7 */ /* 0x0003ea00081004ff */
[----:B------:R-:W-:Y:S01]  /*2620*/  IMAD.U32 R7, RZ, RZ, UR4 ;  /* 0x00000004ff077e24 */ /* 0x000fe2000f8e00ff */
[----:B------:R-:W2:Y:S04]  /*2630*/  SYNCS.PHASECHK.TRANS64.TRYWAIT P0, [UR5+0xa0], R5 ;  /* 0x0000a005ff0075a7 */ /* 0x000ea80008001105 */
[----:B------:R-:W-:Y:S01]  /*2640*/  PRMT R6, R2, 0x654, R7 ;  /* 0x0000065402067816 */ /* 0x000fe20000000007 */
[----:B-1----:R-:W-:Y:S01]  /*2650*/  @!P2 IMAD.MOV.U32 R4, RZ, RZ, 0x10 ;  /* 0x00000010ff04a424 */ /* 0x002fe200078e00ff */
[----:B--2---:R-:W-:Y:S06]  /*2660*/  @!P0 BRA `(.L_x_42) ;  /* 0x0000008800d48947 */ /* 0x004fec0003800000 */
.L_x_138:
[----:B------:R-:W-:Y:S01]  /*2670*/  ULEA UR4, UR6, UR37, 0x4 ;  /* 0x0000002506047291 */ /* 0x000fe2000f8e20ff */
[----:B------:R-:W-:Y:S01]  /*2680*/  SEL R3, R6, R3, !P2 ;  /* 0x0000000306037207 */ /* 0x000fe20005000000 */
[----:B------:R-:W-:Y:S01]  /*2690*/  UIADD3 UR5, UPT, UPT, UR5, 0x90, URZ ;  /* 0x0000009005057890 */ /* 0x000fe2000fffe0ff */
[----:B-1----:R-:W-:Y:S01]  /*26a0*/  LEA R0, R11, UR37, 0x3 ;  /* 0x000000250b007c11 */ /* 0x002fe2000f8e18ff */
[----:B------:R-:W-:Y:S01]  /*26b0*/  UIADD3 UR4, UPT, UPT, UR4, 0x100, URZ ;  /* 0x0000010004047890 */ /* 0x000fe2000fffe0ff */
[----:B------:R-:W-:Y:S01]  /*26c0*/  SHF.L.U32 R5, R10, 0x1f, RZ ;  /* 0x0000001f0a057819 */ /* 0x000fe200000006ff */
[----:B------:R1:W-:Y:S01]  /*26d0*/  @!P2 SYNCS.ARRIVE.TRANS64.RED RZ, [R3+URZ], R4 ;  /* 0x0000000403ffa9a7 */ /* 0x0003e200080004ff */
[----:B------:R-:W-:Y:S01]  /*26e0*/  UIADD3 UR6, UPT, UPT, UR6, 0x1, URZ ;  /* 0x0000000106067890 */ /* 0x000fe2000fffe0ff */
[----:B------:R-:W-:-:S03]  /*26f0*/  VIADD R8, R8, 0x1 ;  /* 0x0000000108087836 */ /* 0x000fc60000000000 */
[----:B------:R-:W-:Y:S02]  /*2700*/  UISETP.NE.AND UP0, UPT, UR6, 0x2, UPT ;  /* 0x000000020600788c */ /* 0x000fe4000bf05270 */
[----:B------:R-:W-:Y:S06]  /*2710*/  UGETNEXTWORKID.BROADCAST [UR4], [UR5] ;  /* 0x00000000040073ca */ /* 0x000fec0008000100 */
[----:B------:R-:W-:Y:S01]  /*2720*/  USEL UR4, URZ, 0x1, UP0 ;  /* 0x00000001ff047887 */ /* 0x000fe20008000000 */
[----:B------:R-:W-:Y:S01]  /*2730*/  ISETP.NE.AND P0, PT, R8, 0x2, PT ;  /* 0x000000020800780c */ /* 0x000fe20003f05270 */
[----:B------:R-:W-:Y:S01]  /*2740*/  USEL UR6, UR6, URZ, UP0 ;  /* 0x000000ff06067287 */ /* 0x000fe20008000000 */
[----:B------:R-:W2:Y:S03]  /*2750*/  SYNCS.PHASECHK.TRANS64.TRYWAIT P1, [R0+URZ+0x90], R5 ;  /* 0x00009005000075a7 */ /* 0x000ea600080211ff */
[----:B------:R-:W-:Y:S01]  /*2760*/  LOP3.LUT R12, R12, UR4, RZ, 0x3c, !PT ;  /* 0x000000040c0c7c12 */ /* 0x000fe2000f8e3cff */
[----:B-12---:R-:W-:Y:S07]  /*2770*/  @!P1 BRA `(.L_x_43) ;  /* 0x0000008800a89947 */ /* 0x006fee0003800000 */
.L_x_139:
[C---:B------:R-:W-:Y:S01]  /*2780*/  LEA R4, R11.reuse, UR37, 0x4 ;  /* 0x000000250b047c11 */ /* 0x040fe2000f8e20ff */
[----:B-1----:R-:W-:Y:S01]  /*2790*/  VIADD R0, R0, 0xa0 ;  /* 0x000000a000007836 */ /* 0x002fe20000000000 */
[----:B------:R-:W-:Y:S01]  /*27a0*/  SEL R8, R8, RZ, P0 ;  /* 0x000000ff08087207 */ /* 0x000fe20000000000 */
[----:B------:R-:W-:-:S03]  /*27b0*/  VIADD R11, R11, 0x1 ;  /* 0x000000010b0b7836 */ /* 0x000fc60000000000 */
[----:B------:R-:W1:Y:S01]  /*27c0*/  LDS.128 R4, [R4+0x100] ;  /* 0x0001000004047984 */ /* 0x000e620000000c00 */
[----:B------:R-:W-:Y:S02]  /*27d0*/  PRMT R0, RZ, 0x654, R0 ;  /* 0x00000654ff007816 */ /* 0x000fe40000000000 */
[C---:B------:R-:W-:Y:S01]  /*27e0*/  ISETP.NE.AND P1, PT, R11.reuse, 0x2, PT ;  /* 0x000000020b00780c */ /* 0x040fe20003f25270 */
[----:B------:R-:W-:Y:S01]  /*27f0*/  @!PT LDS RZ, [RZ] ;  /* 0x00000000fffff984 */ /* 0x000fe20000000800 */
[----:B------:R-:W-:Y:S01]  /*2800*/  @!PT LDS RZ, [RZ] ;  /* 0x00000000fffff984 */ /* 0x000fe20000000800 */
[----:B------:R-:W-:Y:S01]  /*2810*/  @!PT LDS RZ, [RZ] ;  /* 0x00000000fffff984 */ /* 0x000fe20000000800 */
[----:B------:R-:W-:Y:S01]  /*2820*/  @!PT LDS RZ, [RZ] ;  /* 0x00000000fffff984 */ /* 0x000fe20000000800 */
[----:B------:R2:W-:Y:S06]  /*2830*/  MEMBAR.ALL.CTA ;  /* 0x0000000000007992 */ /* 0x0005ec0000008000 */
[----:B--2---:R-:W2:Y:S01]  /*2840*/  FENCE.VIEW.ASYNC.S ;  /* 0x00000000000073c6 */ /* 0x004ea20000000000 */
[----:B------:R-:W-:Y:S01]  /*2850*/  SEL R11, R11, RZ, P1 ;  /* 0x000000ff0b0b7207 */ /* 0x000fe20000800000 */
[----:B--2---:R2:W-:Y:S01]  /*2860*/  SYNCS.ARRIVE.TRANS64.RED.A1T0 RZ, [R0+URZ], RZ ;  /* 0x000000ff00ff79a7 */ /* 0x0045e200081004ff */
[----:B-1----:R-:W-:-:S02]  /*2870*/  LOP3.LUT P3, RZ, R6, 0x1, RZ, 0xc0, !PT ;  /* 0x0000000106ff7812 */ /* 0x002fc4000786c0ff */
[----:B------:R-:W-:-:S04]  /*2880*/  SEL R5, RZ, 0x1, P1 ;  /* 0x00000001ff057807 */ /* 0x000fc80000800000 */
[----:B------:R-:W-:Y:S02]  /*2890*/  LOP3.LUT R10, R10, R5, RZ, 0x3c, !PT ;  /* 0x000000050a0a7212 */ /* 0x000fe400078e3cff */
[----:B--2---:R-:W-:-:S04]  /*28a0*/  SEL R0, RZ, 0x1, P0 ;  /* 0x00000001ff007807 */ /* 0x004fc80000000000 */
[----:B------:R-:W-:Y:S01]  /*28b0*/  LOP3.LUT R9, R9, R0, RZ, 0x3c, !PT ;  /* 0x0000000009097212 */ /* 0x000fe200078e3cff */
[----:B------:R-:W-:Y:S06]  /*28c0*/  @P3 BRA `(.L_x_44) ;  /* 0xfffffffc002c3947 */ /* 0x000fec000383ffff */
[----:B------:R-:W-:Y:S01]  /*28d0*/  ULEA UR5, UR6, UR37, 0x3 ;  /* 0x0000002506057291 */ /* 0x000fe2000f8e18ff */
[----:B------:R-:W-:-:S08]  /*28e0*/  SHF.L.U32 R3, R12, 0x1f, RZ ;  /* 0x0000001f0c037819 */ /* 0x000fd000000006ff */
[----:B------:R-:W1:Y:S02]  /*28f0*/  SYNCS.PHASECHK.TRANS64 P0, [UR5+0xa0], R3 ;  /* 0x0000a003ff0075a7 */ /* 0x000e640008001005 */
[----:B-1----:R-:W-:Y:S05]  /*2900*/  @P0 BRA `(.L_x_45) ;  /* 0x0000000000080947 */ /* 0x002fea0003800000 */
[----:B------:R-:W1:Y:S02]  /*2910*/  SYNCS.PHASECHK.TRANS64.TRYWAIT P0, [UR5+0xa0], R3 ;  /* 0x0000a003ff0075a7 */ /* 0x000e640008001105 */
[----:B-1----:R-:W-:Y:S05]  /*2920*/  @!P0 BRA `(.L_x_46) ;  /* 0x0000008800508947 */ /* 0x002fea0003800000 */
.L_x_45:
[----:B------:R-:W-:-:S04]  /*2930*/  UIADD3 UR4, UPT, UPT, UR6, 0x1, URZ ;  /* 0x0000000106047890 */ /* 0x000fc8000fffe0ff */
[----:B------:R-:W-:-:S04]  /*2940*/  UISETP.NE.AND UP0, UPT, UR4, 0x2, UPT ;  /* 0x000000020400788c */ /* 0x000fc8000bf05270 */
[----:B------:R-:W-:Y:S02]  /*2950*/  USEL UR7, URZ, 0x1, UP0 ;  /* 0x00000001ff077887 */ /* 0x000fe40008000000 */
[----:B------:R-:W-:-:S04]  /*2960*/  USEL UR4, UR4, URZ, UP0 ;  /* 0x000000ff04047287 */ /* 0x000fc80008000000 */
[----:B------:R-:W-:Y:S01]  /*2970*/  ULEA UR4, UR4, UR37, 0x3 ;  /* 0x0000002504047291 */ /* 0x000fe2000f8e18ff */
[----:B-1----:R-:W-:-:S04]  /*2980*/  LOP3.LUT R3, R12, UR7, RZ, 0x3c, !PT ;  /* 0x000000070c037c12 */ /* 0x002fc8000f8e3cff */
[----:B------:R-:W-:-:S04]  /*2990*/  SHF.L.U32 R0, R3, 0x1f, RZ ;  /* 0x0000001f03007819 */ /* 0x000fc800000006ff */
[----:B------:R-:W1:Y:S02]  /*29a0*/  SYNCS.PHASECHK.TRANS64 P0, [UR4+0xa0], R0 ;  /* 0x0000a000ff0075a7 */ /* 0x000e640008001004 */
[----:B-1----:R-:W-:Y:S05]  /*29b0*/  @P0 EXIT ;  /* 0x000000000000094d */ /* 0x002fea0003800000 */
[----:B------:R-:W-:Y:S02]  /*29c0*/  SHF.L.U32 R3, R3, 0x1f, RZ ;  /* 0x0000001f03037819 */ /* 0x000fe400000006ff */
[----:B------:R-:W-:-:S07]  /*29d0*/  MOV R0, UR4 ;  /* 0x0000000400007c02 */ /* 0x000fce0008000f00 */
.L_x_47:
[----:B-1----:R1:W2:Y:S02]  /*29e0*/  SYNCS.PHASECHK.TRANS64.TRYWAIT P0, [R0+URZ+0xa0], R3 ;  /* 0x0000a003000075a7 */ /* 0x0022a400080011ff */
[----:B--2---:R-:W-:Y:S05]  /*29f0*/  @!P0 NANOSLEEP.SYNCS 0x989680 ;  /* 0x009896800000895d */ /* 0x004fea0003900000 */
[----:B------:R-:W2:Y:S02]  /*2a00*/  @!P0 SYNCS.PHASECHK.TRANS64 P0, [R0+URZ+0xa0], R3 ;  /* 0x0000a003000085a7 */ /* 0x000ea400080010ff */
[----:B--2---:R-:W-:Y:S05]  /*2a10*/  @P0 EXIT ;  /* 0x000000000000094d */ /* 0x004fea0003800000 */
[----:B------:R-:W-:Y:S05]  /*2a20*/  BRA `(.L_x_47) ;  /* 0xfffffffc00ec7947 */ /* 0x000fea000383ffff */
.L_x_40:
[----:B------:R-:W-:-:S09]  /*2a30*/  UISETP.NE.AND UP1, UPT, UR8, URZ, UPT ;  /* 0x000000ff0800728c */ /* 0x000fd2000bf25270 */
[----:B------:R-:W-:Y:S05]  /*2a40*/  BRA.U UP1, `(.L_x_48) ;  /* 0x0000000d01347547 */ /* 0x000fea000b800000 */
[----:B------:R-:W-:Y:S01]  /*2a50*/  UMOV UR4, 0x40 ;  /* 0x0000004000047882 */ /* 0x000fe20000000000 */
[----:B------:R-:W-:Y:S01]  /*2a60*/  NOP ;  /* 0x0000000000007918 */ /* 0x000fe20000000000 */
[----:B------:R-:W-:Y:S01]  /*2a70*/  ULEA UR4, UR37, UR4, 0x18 ;  /* 0x0000000425047291 */ /* 0x000fe2000f8ec0ff */
[----:B------:R-:W-:Y:S02]  /*2a80*/  UMOV UR5, 0x400 ;  /* 0x0000040000057882 */ /* 0x000fe40000000000 */
[----:B------:R-:W-:-:S06]  /*2a90*/  ULEA UR37, UR37, UR5, 0x18 ;  /* 0x0000000525257291 */ /* 0x000fcc000f8ec0ff */
[----:B------:R-:W1:Y:S02]  /*2aa0*/  LDS.U8 R0, [UR4+0x1c] ;  /* 0x00001c04ff007984 */ /* 0x000e640008000000 */
[----:B-1----:R-:W-:-:S13]  /*2ab0*/  ISETP.NE.AND P0, PT, R0, RZ, PT ;  /* 0x000000ff0000720c */ /* 0x002fda0003f05270 */
[----:B------:R-:W-:Y:S05]  /*2ac0*/  @P0 BRA `(.L_x_49) ;  /* 0x0000000000580947 */ /* 0x000fea0003800000 */
[----:B------:R-:W-:-:S13]  /*2ad0*/  ELECT P0, URZ, PT ;  /* 0x0000000000ff782f */ /* 0x000fda0003800000 */
[----:B------:R-:W-:Y:S05]  /*2ae0*/  @!P0 BRA `(.L_x_50) ;  /* 0x0000000000608947 */ /* 0x000fea0003800000 */
[----:B------:R-:W-:Y:S01]  /*2af0*/  UMOV UR5, 0x10 ;  /* 0x0000001000057882 */ /* 0x000fe20000000000 */
[----:B------:R-:W-:Y:S01]  /*2b00*/  HFMA2 R0, -RZ, RZ, 0, 5.9604644775390625e-08 ;  /* 0x00000001ff007431 */ /* 0x000fe200000001ff */
[----:B------:R-:W-:-:S03]  /*2b10*/  MOV R2, 0xffff ;  /* 0x0000ffff00027802 */ /* 0x000fc60000000f00 */
[----:B------:R-:W-:Y:S04]  /*2b20*/  DEPBAR.LE SB1, 0x36 ;  /* 0x00009d800000791a */ /* 0x000fe80000000000 */
[----:B------:R-:W1:Y:S02]  /*2b30*/  UTCATOMSWS.FIND_AND_SET.ALIGN UP0, UR5, UR5 ;  /* 0x00000005000575e3 */ /* 0x000e640008000800 */
[----:B-1----:R-:W-:Y:S01]  /*2b40*/  MOV R3, UR5 ;  /* 0x0000000500037c02 */ /* 0x002fe20008000f00 */
[----:B------:R-:W-:Y:S06]  /*2b50*/  BRA.U UP0, `(.L_x_51) ;  /* 0x0000000100187547 */ /* 0x000fec000b800000 */
.L_x_52:
[----:B------:R-:W-:Y:S05]  /*2b60*/  NANOSLEEP 0x64 ;  /* 0x000000640000795d */ /* 0x000fea0003800000 */
[----:B------:R-:W-:-:S05]  /*2b70*/  UMOV UR5, 0x10 ;  /* 0x0000001000057882 */ /* 0x000fca0000000000 */
[----:B------:R-:W-:Y:S04]  /*2b80*/  DEPBAR.LE SB1, 0x36 ;  /* 0x00009d800000791a */ /* 0x000fe80000000000 */
[----:B------:R-:W1:Y:S02]  /*2b90*/  UTCATOMSWS.FIND_AND_SET.ALIGN UP0, UR5, UR5 ;  /* 0x00000005000575e3 */ /* 0x000e640008000800 */
[----:B-1----:R-:W-:Y:S01]  /*2ba0*/  MOV R3, UR5 ;  /* 0x0000000500037c02 */ /* 0x002fe20008000f00 */
[----:B------:R-:W-:Y:S05]  /*2bb0*/  BRA.U !UP0, `(.L_x_52) ;  /* 0xfffffffd08e87547 */ /* 0x000fea000b83ffff */
.L_x_51:
[-C--:B------:R-:W-:Y:S02]  /*2bc0*/  SHF.L.U32 R2, R2, R3.reuse, RZ ;  /* 0x0000000302027219 */ /* 0x080fe400000006ff */
[----:B------:R-:W-:Y:S01]  /*2bd0*/  SHF.L.U32 R0, R0, R3, RZ ;  /* 0x0000000300007219 */ /* 0x000fe200000006ff */
[----:B------:R-:W-:Y:S02]  /*2be0*/  IMAD.SHL.U32 R3, R3, 0x20, RZ ;  /* 0x0000002003037824 */ /* 0x000fe400078e00ff */
[----:B------:R1:W-:Y:S04]  /*2bf0*/  ATOMS.OR RZ, [UR4+0x14], R2 ;  /* 0x00001402ffff798c */ /* 0x0003e8000b000004 */
[----:B------:R1:W-:Y:S04]  /*2c00*/  ATOMS.OR RZ, [UR4+0x18], R0 ;  /* 0x00001800ffff798c */ /* 0x0003e8000b000004 */
[----:B------:R1:W-:Y:S01]  /*2c10*/  STS [UR37+0x120], R3 ;  /* 0x00012003ff007988 */ /* 0x0003e20008000825 */
[----:B------:R-:W-:Y:S05]  /*2c20*/  BRA `(.L_x_50) ;  /* 0x0000000000107947 */ /* 0x000fea0003800000 */
.L_x_49:
[----:B------:R-:W-:Y:S02]  /*2c30*/  MOV R0, 0xffffffff ;  /* 0xffffffff00007802 */ /* 0x000fe40000000f00 */
[----:B------:R-:W-:-:S03]  /*2c40*/  MOV R2, 0x2c70 ;  /* 0x00002c7000027802 */ /* 0x000fc60000000f00 */
[----:B------:R1:W-:Y:S04]  /*2c50*/  STS [UR37+0x120], R0 ;  /* 0x00012000ff007988 */ /* 0x0003e80008000825 */
[----:B-1-3-5:R-:W-:Y:S05]  /*2c60*/  CALL.REL.NOINC `($__internal_1_$__cuda_sm10x_tcgen05_guardrail_trap_phase_invalid_during_alloc) ;  /* 0x0000008c00647944 */ /* 0x02afea0003c00000 */
.L_x_50:
[----:B------:R-:W-:Y:S05]  /*2c70*/  WARPSYNC.ALL ;  /* 0x0000000000007948 */ /* 0x000fea0003800000 */
[----:B------:R-:W2:Y:S01]  /*2c80*/  S2UR UR6, SR_CgaCtaId ;  /* 0x00000000000679c3 */ /* 0x000ea20000008800 */
[----:B------:R-:W-:Y:S01]  /*2c90*/  UMOV UR4, 0x400 ;  /* 0x0000040000047882 */ /* 0x000fe20000000000 */
[----:B------:R-:W-:-:S06]  /*2ca0*/  NOP ;  /* 0x0000000000007918 */ /* 0x000fcc0000000000 */
[----:B------:R-:W-:Y:S06]  /*2cb0*/  BAR.ARV 0x6, 0xa0 ;  /* 0x0182800000007b1d */ /* 0x000fec0000002000 */
[----:B------:R-:W4:Y:S01]  /*2cc0*/  LDCU UR7, c[0x0][0x38c] ;  /* 0x00007180ff0777ac */ /* 0x000f220008000800 */
[----:B------:R-:W-:Y:S01]  /*2cd0*/  IMAD.MOV.U32 R11, RZ, RZ, 0x1 ;  /* 0x00000001ff0b7424 */ /* 0x000fe200078e00ff */
[----:B------:R-:W-:Y:S01]  /*2ce0*/  CS2R R8, SRZ ;  /* 0x0000000000087805 */ /* 0x000fe2000001ff00 */
[----:B------:R-:W-:Y:S01]  /*2cf0*/  IMAD.MOV.U32 R10, RZ, RZ, RZ ;  /* 0x000000ffff0a7224 */ /* 0x000fe200078e00ff */
[----:B------:R-:W-:Y:S01]  /*2d00*/  UMOV UR18, URZ ;  /* 0x000000ff00127c82 */ /* 0x000fe20008000000 */
[----:B------:R-:W-:Y:S01]  /*2d10*/  UMOV UR17, URZ ;  /* 0x000000ff00117c82 */ /* 0x000fe20008000000 */
[----:B------:R-:W-:Y:S01]  /*2d20*/  UMOV UR22, 0x0 ;  /* 0x0000000000167882 */ /* 0x000fe20000000000 */
[----:B------:R-:W-:Y:S01]  /*2d30*/  UMOV UR23, 0x8400490 ;  /* 0x0840049000177882 */ /* 0x000fe20000000000 */
[----:B------:R-:W-:Y:S01]  /*2d40*/  UMOV UR20, 0x0 ;  /* 0x0000000000147882 */ /* 0x000fe20000000000 */
[----:B------:R-:W-:Y:S01]  /*2d50*/  UMOV UR21, 0x8400490 ;  /* 0x0840049000157882 */ /* 0x000fe20000000000 */
[----:B--2---:R-:W-:Y:S01]  /*2d60*/  ULEA UR6, UR6, UR4, 0x18 ;  /* 0x0000000406067291 */ /* 0x004fe2000f8ec0ff */
[----:B------:R-:W2:Y:S03]  /*2d70*/  LDCU UR4, c[0x0][0x38c] ;  /* 0x00007180ff0477ac */ /* 0x000ea60008000800 */
[----:B------:R-:W-:-:S02]  /*2d80*/  UIADD3 UR11, UPT, UPT, UR6, 0xc400, URZ ;  /* 0x0000c400060b7890 */ /* 0x000fc4000fffe0ff */
[----:B----4-:R-:W-:-:S03]  /*2d90*/  UIADD3 UR7, UPT, UPT, UR7, 0x3f, URZ ;  /* 0x0000003f07077890 */ /* 0x010fc6000fffe0ff */
[----:B-1----:R-:W1:Y:S01]  /*2da0*/  LDS R0, [UR6+0x120] ;  /* 0x00012006ff007984 */ /* 0x002e620008000800 */
[----:B------:R-:W-:Y:S02]  /*2db0*/  UIADD3 UR12, UPT, UPT, UR6, 0x14400, URZ ;  /* 0x00014400060c7890 */ /* 0x000fe4000fffe0ff */
[----:B------:R-:W-:Y:S02]  /*2dc0*/  USHF.R.S32.HI UR5, URZ, 0x1f, UR7 ;  /* 0x0000001fff057899 */ /* 0x000fe40008011407 */
[----:B------:R-:W-:Y:S02]  /*2dd0*/  USHF.R.U32.HI UR11, URZ, 0x4, UR11 ;  /* 0x00000004ff0b7899 */ /* 0x000fe4000801160b */
[----:B------:R-:W-:Y:S02]  /*2de0*/  ULEA.HI UR5, UR5, UR7, URZ, 0x6 ;  /* 0x0000000705057291 */ /* 0x000fe4000f8f30ff */
[----:B------:R-:W-:Y:S02]  /*2df0*/  USHF.R.U32.HI UR12, URZ, 0x4, UR12 ;  /* 0x00000004ff0c7899 */ /* 0x000fe4000801160c */
[----:B------:R-:W-:-:S02]  /*2e00*/  USHF.R.S32.HI UR5, URZ, 0x6, UR5 ;  /* 0x00000006ff057899 */ /* 0x000fc40008011405 */
[----:B------:R-:W-:Y:S02]  /*2e10*/  ULOP3.LUT UR11, UR11, 0x3fff, URZ, 0xc0, !UPT ;  /* 0x00003fff0b0b7892 */ /* 0x000fe4000f8ec0ff */
[----:B------:R-:W-:Y:S02]  /*2e20*/  UISETP.LT.AND UP0, UPT, UR5, 0x1, UPT ;  /* 0x000000010500788c */ /* 0x000fe4000bf01270 */
[----:B------:R-:W-:Y:S02]  /*2e30*/  ULOP3.LUT UR12, UR12, 0x3fff, URZ, 0xc0, !UPT ;  /* 0x00003fff0c0c7892 */ /* 0x000fe4000f8ec0ff */
[----:B------:R-:W-:Y:S02]  /*2e40*/  USEL UR10, UR5, 0x1, !UP0 ;  /* 0x00000001050a7887 */ /* 0x000fe4000c000000 */
[----:B------:R-:W-:Y:S02]  /*2e50*/  ULOP3.LUT UR11, UR11, 0x10000, URZ, 0xfc, !UPT ;  /* 0x000100000b0b7892 */ /* 0x000fe4000f8efcff */
[----:B------:R-:W-:-:S02]  /*2e60*/  ULOP3.LUT UR12, UR12, 0x10000, URZ, 0xfc, !UPT ;  /* 0x000100000c0c7892 */ /* 0x000fc4000f8efcff */
[----:B------:R-:W-:Y:S02]  /*2e70*/  UIADD3 UR10, UPT, UPT, -UR10, URZ, URZ ;  /* 0x000000ff0a0a7290 */ /* 0x000fe4000fffe1ff */
[----:B--2---:R-:W-:Y:S01]  /*2e80*/  UISETP.GE.AND UP3, UPT, UR4, 0x1, UPT ;  /* 0x000000010400788c */ /* 0x004fe2000bf66270 */
[----:B-1----:R-:W-:-:S15]  /*2e90*/  R2UR UR19, R0 ;  /* 0x00000000001372ca */ /* 0x002fde00000e0000 */
.L_x_59:
[----:B------:R-:W-:Y:S02]  /*2ea0*/  LEA R0, R10, UR6, 0x3 ;  /* 0x000000060a007c11 */ /* 0x000fe4000f8e18ff */
[----:B------:R-:W-:Y:S02]  /*2eb0*/  SHF.L.U32 R5, R9, 0x1f, RZ ;  /* 0x0000001f09057819 */ /* 0x000fe400000006ff */
[----:B------:R-:W-:Y:S01]  /*2ec0*/  PLOP3.LUT P0, PT, PT, PT, UP3, 0x80, 0x8 ;  /* 0x000000000008781c */ /* 0x000fe20003f0f038 */
[----:B------:R-:W-:Y:S01]  /*2ed0*/  VIADD R3, R0, 0xa0 ;  /* 0x000000a000037836 */ /* 0x000fe20000000000 */
[----:B-1----:R-:W1:Y:S02]  /*2ee0*/  SYNCS.PHASECHK.TRANS64.TRYWAIT P1, [R0+URZ+0x90], R5 ;  /* 0x00009005000075a7 */ /* 0x002e6400080211ff */
[----:B-1--4-:R-:W-:Y:S09]  /*2ef0*/  @!P1 BRA `(.L_x_53) ;  /* 0x0000008000f49947 */ /* 0x012ff20003800000 */
.L_x_141:
[----:B------:R-:W-:Y:S01]  /*2f00*/  LEA R4, R10, UR6, 0x4 ;  /* 0x000000060a047c11 */ /* 0x000fe2000f8e20ff */
[----:B------:R-:W-:Y:S01]  /*2f10*/  @UP3 ULEA UR4, UR17, UR6, 0x3 ;  /* 0x0000000611043291 */ /* 0x000fe2000f8e18ff */
[----:B------:R-:W-:Y:S01]  /*2f20*/  PLOP3.LUT P2, PT, PT, PT, PT, 0x80, 0x8 ;  /* 0x000000000008781c */ /* 0x000fe20003f4f070 */
[----:B------:R-:W-:Y:S01]  /*2f30*/  ULEA UR8, UR18, UR6, 0x3 ;  /* 0x0000000612087291 */ /* 0x000fe2000f8e18ff */
[----:B------:R-:W-:Y:S01]  /*2f40*/  PRMT R3, RZ, 0x654, R3 ;  /* 0x00000654ff037816 */ /* 0x000fe20000000003 */
[----:B------:R-:W-:Y:S01]  /*2f50*/  ULEA UR9, UR18, UR19, 0x8 ;  /* 0x0000001312097291 */ /* 0x000fe2000f8e40ff */
[----:B-1----:R-:W1:Y:S01]  /*2f60*/  LDS.128 R4, [R4+0x100] ;  /* 0x0001000004047984 */ /* 0x002e620000000c00 */
[----:B------:R-:W-:Y:S02]  /*2f70*/  @P0 SHF.L.U32 R2, R8, 0x1f, RZ ;  /* 0x0000001f08020819 */ /* 0x000fe400000006ff */
[----:B------:R-:W-:Y:S01]  /*2f80*/  SHF.L.U32 R0, R11, 0x1f, RZ ;  /* 0x0000001f0b007819 */ /* 0x000fe200000006ff */
[----:B------:R-:W-:Y:S01]  /*2f90*/  @!PT LDS RZ, [RZ] ;  /* 0x00000000fffff984 */ /* 0x000fe20000000800 */
[----:B------:R-:W-:Y:S01]  /*2fa0*/  @!PT LDS RZ, [RZ] ;  /* 0x00000000fffff984 */ /* 0x000fe20000000800 */
[----:B------:R-:W-:Y:S01]  /*2fb0*/  @!PT LDS RZ, [RZ] ;  /* 0x00000000fffff984 */ /* 0x000fe20000000800 */
[----:B------:R-:W-:Y:S01]  /*2fc0*/  @!PT LDS RZ, [RZ] ;  /* 0x00000000fffff984 */ /* 0x000fe20000000800 */
[----:B------:R2:W-:Y:S06]  /*2fd0*/  MEMBAR.ALL.CTA ;  /* 0x0000000000007992 */ /* 0x0005ec0000008000 */
[----:B--2---:R-:W2:Y:S02]  /*2fe0*/  FENCE.VIEW.ASYNC.S ;  /* 0x00000000000073c6 */ /* 0x004ea40000000000 */
[----:B--2---:R2:W-:Y:S01]  /*2ff0*/  SYNCS.ARRIVE.TRANS64.RED.A1T0 RZ, [R3+URZ], RZ ;  /* 0x000000ff03ff79a7 */ /* 0x0045e200081004ff */
[----:B------:R2:W4:Y:S01]  /*3000*/  @P0 SYNCS.PHASECHK.TRANS64.TRYWAIT P2, [UR4], R2 ;  /* 0x00000002ff0005a7 */ /* 0x0005220008041104 */
[----:B-1----:R-:W-:Y:S01]  /*3010*/  LOP3.LUT P1, RZ, R6, 0x1, RZ, 0xc0, !PT ;  /* 0x0000000106ff7812 */ /* 0x002fe2000782c0ff */
[----:B------:R-:W1:Y:S02]  /*3020*/  SYNCS.PHASECHK.TRANS64.TRYWAIT P0, [UR8+0xc0], R0 ;  /* 0x0000c000ff0075a7 */ /* 0x000e640008001108 */
[----:B-12-4-:R-:W-:Y:S10]  /*3030*/  @!P0 BRA `(.L_x_54) ;  /* 0x0000008000b88947 */ /* 0x016ff40003800000 */
.L_x_143:
[----:B------:R-:W-:Y:S01]  /*3040*/  IADD3 R10, PT, PT, R10, 0x1, RZ ;  /* 0x000000010a0a7810 */ /* 0x000fe20007ffe0ff */
[----:B------:R-:W-:Y:S06]  /*3050*/  BRA.U !UP3, `(.L_x_55) ;  /* 0x000000010b987547 */ /* 0x000fec000b800000 */
[----:B------:R-:W-:Y:S01]  /*3060*/  UPLOP3.LUT UP4, UPT, UPT, UPT, UPT, 0x40, 0x4 ;  /* 0x000000000004789c */ /* 0x000fe20003f8e870 */
[----:B------:R-:W-:Y:S01]  /*3070*/  UMOV UR16, UR10 ;  /* 0x0000000a00107c82 */ /* 0x000fe20008000000 */
[----:B------:R-:W-:Y:S01]  /*3080*/  UMOV UR15, UR5 ;  /* 0x00000005000f7c82 */ /* 0x000fe20008000000 */
[----:B------:R-:W-:-:S08]  /*3090*/  UMOV UR14, UR17 ;  /* 0x00000011000e7c82 */ /* 0x000fd00008000000 */
.L_x_58:
[----:B------:R-:W-:Y:S02]  /*30a0*/  UIADD3 UR16, UPT, UPT, UR16, 0x1, URZ ;  /* 0x0000000110107890 */ /* 0x000fe4000fffe0ff */
[----:B--2---:R-:W-:Y:S02]  /*30b0*/  ULEA UR7, UR14, UR6, 0x3 ;  /* 0x000000060e077291 */ /* 0x004fe4000f8e18ff */
[----:B------:R-:W-:Y:S01]  /*30c0*/  UISETP.NE.AND UP0, UPT, UR16, URZ, UPT ;  /* 0x000000ff1000728c */ /* 0x000fe2000bf05270 */
[----:B----4-:R-:W-:Y:S10]  /*30d0*/  @P2 BRA `(.L_x_56) ;  /* 0x00000000000c2947 */ /* 0x010ff40003800000 */
[----:B-1----:R-:W-:Y:S04]  /*30e0*/  SHF.L.U32 R3, R8, 0x1f, RZ ;  /* 0x0000001f08037819 */ /* 0x002fe800000006ff */
[----:B------:R-:W1:Y:S02]  /*30f0*/  SYNCS.PHASECHK.TRANS64.TRYWAIT P0, [UR7], R3 ;  /* 0x00000003ff0075a7 */ /* 0x000e640008001107 */
[----:B-1----:R-:W-:Y:S05]  /*3100*/  @!P0 BRA `(.L_x_57) ;  /* 0x00000080009c8947 */ /* 0x002fea0003800000 */
.L_x_56:
[----:B------:R-:W-:Y:S01]  /*3110*/  UISETP.NE.AND UP1, UPT, UR15, 0x1, UPT ;  /* 0x000000010f00788c */ /* 0x000fe2000bf25270 */
[----:B------:R-:W-:Y:S01]  /*3120*/  PLOP3.LUT P2, PT, PT, PT, PT, 0x80, 0x8 ;  /* 0x000000000008781c */ /* 0x000fe20003f4f070 */
[----:B------:R-:W-:Y:S02]  /*3130*/  UIADD3 UR17, UPT, UPT, UR14, 0x1, URZ ;  /* 0x000000010e117890 */ /* 0x000fe4000fffe0ff */
[----:B------:R-:W-:Y:S02]  /*3140*/  ULEA UR24, UR14, UR12, 0xa ;  /* 0x0000000c0e187291 */ /* 0x000fe4000f8e50ff */
[----:B------:R-:W-:Y:S01]  /*3150*/  UISETP.NE.AND UP2, UPT, UR17, 0x4, UPT ;  /* 0x000000041100788c */ /* 0x000fe2000bf45270 */
[----:B------:R-:W-:Y:S01]  /*3160*/  PLOP3.LUT P0, PT, PT, PT, UP1, 0x80, 0x8 ;  /* 0x000000000008781c */ /* 0x000fe20003f0f018 */
[----:B------:R-:W-:Y:S02]  /*3170*/  ULEA UR26, UR14, UR11, 0x9 ;  /* 0x0000000b0e1a7291 */ /* 0x000fe4000f8e48ff */
[----:B------:R-:W-:Y:S02]  /*3180*/  USEL UR13, URZ, 0x1, UP2 ;  /* 0x00000001ff0d7887 */ /* 0x000fe40009000000 */
[----:B------:R-:W-:Y:S02]  /*3190*/  USEL UR17, UR17, URZ, UP2 ;  /* 0x000000ff11117287 */ /* 0x000fe40009000000 */
[----:B------:R-:W-:Y:S02]  /*31a0*/  UIADD3 UR30, UPT, UPT, UR24, 0x2, URZ ;  /* 0x00000002181e7890 */ /* 0x000fe4000fffe0ff */
[----:B------:R-:W-:Y:S01]  /*31b0*/  @UP1 ULEA UR4, UR17, UR6, 0x3 ;  /* 0x0000000611041291 */ /* 0x000fe2000f8e18ff */
[----:B------:R-:W-:Y:S01]  /*31c0*/  LOP3.LUT R8, R8, UR13, RZ, 0x3c, !PT ;  /* 0x0000000d08087c12 */ /* 0x000fe2000f8e3cff */
[----:B------:R-:W-:Y:S02]  /*31d0*/  UIADD3 UR28, UPT, UPT, UR26, 0x2, URZ ;  /* 0x000000021a1c7890 */ /* 0x000fe4000fffe0ff */
[----:B------:R-:W-:Y:S01]  /*31e0*/  UIADD3 UR7, UPT, UPT, UR7, 0x20, URZ ;  /* 0x0000002007077890 */ /* 0x000fe2000fffe0ff */
[----:B-1----:R-:W-:Y:S01]  /*31f0*/  @P0 SHF.L.U32 R0, R8, 0x1f, RZ ;  /* 0x0000001f08000819 */ /* 0x002fe200000006ff */
[----:B------:R-:W-:Y:S01]  /*3200*/  UMOV UR25, 0x80004020 ;  /* 0x8000402000197882 */ /* 0x000fe20000000000 */
[----:B------:R-:W-:Y:S01]  /*3210*/  UMOV UR27, 0x80004020 ;  /* 0x80004020001b7882 */ /* 0x000fe20000000000 */
[----:B------:R-:W-:Y:S01]  /*3220*/  UMOV UR31, 0x80004020 ;  /* 0x80004020001f7882 */ /* 0x000fe20000000000 */
[----:B------:R2:W4:Y:S01]  /*3230*/  @P0 SYNCS.PHASECHK.TRANS64.TRYWAIT P2, [UR4], R0 ;  /* 0x00000000ff0005a7 */ /* 0x0005220008041104 */
[----:B------:R-:W-:Y:S01]  /*3240*/  UIADD3 UR15, UPT, UPT, UR15, -0x1, URZ ;  /* 0xffffffff0f0f7890 */ /* 0x000fe2000fffe0ff */
[----:B------:R2:W-:Y:S01]  /*3250*/  UTCQMMA gdesc[UR26], gdesc[UR24], tmem[UR9], tmem[UR22], idesc[UR23], UP4 ;  /* 0x00ff16181a0075ea */ /* 0x0005e2000a000309 */
[----:B------:R-:W-:Y:S01]  /*3260*/  UPLOP3.LUT UP4, UPT, UPT, UPT, UPT, 0x80, 0x8 ;  /* 0x000000000008789c */ /* 0x000fe20003f8f070 */
[----:B------:R-:W-:Y:S01]  /*3270*/  UMOV UR29, 0x80004020 ;  /* 0x80004020001d7882 */ /* 0x000fe20000000000 */
[----:B------:R-:W-:Y:S01]  /*3280*/  UMOV UR14, UR17 ;  /* 0x00000011000e7c82 */ /* 0x000fe20008000000 */
[----:B------:R2:W-:Y:S01]  /*3290*/  UTCQMMA gdesc[UR28], gdesc[UR30], tmem[UR9], tmem[UR20], idesc[UR21], UPT ;  /* 0x00ff141e1c0075ea */ /* 0x0005e2000b800309 */
[----:B------:R2:W-:Y:S01]  /*32a0*/  UTCBAR [UR7], URZ ;  /* 0x000000ff070073e9 */ /* 0x0005e200080000ff */
[----:B------:R-:W-:Y:S06]  /*32b0*/  BRA.U UP0, `(.L_x_58) ;  /* 0xfffffffd00787547 */ /* 0x000fec000b83ffff */
.L_x_55:
[----:B------:R-:W-:Y:S01]  /*32c0*/  UIADD3 UR18, UPT, UPT, UR18, 0x1, URZ ;  /* 0x0000000112127890 */ /* 0x000fe2000fffe0ff */
[C---:B------:R-:W-:Y:S01]  /*32d0*/  ISETP.NE.AND P0, PT, R10.reuse, 0x2, PT ;  /* 0x000000020a00780c */ /* 0x040fe20003f05270 */
[----:B------:R-:W-:Y:S02]  /*32e0*/  UIADD3 UR8, UPT, UPT, UR8, 0xb0, URZ ;  /* 0x000000b008087890 */ /* 0x000fe4000fffe0ff */
[----:B------:R-:W-:Y:S01]  /*32f0*/  UISETP.NE.AND UP0, UPT, UR18, 0x2, UPT ;  /* 0x000000021200788c */ /* 0x000fe2000bf05270 */
[----:B-12---:R-:W-:Y:S02]  /*3300*/  SEL R0, RZ, 0x1, P0 ;  /* 0x00000001ff007807 */ /* 0x006fe40000000000 */
[----:B------:R-:W-:Y:S01]  /*3310*/  SEL R10, R10, RZ, P0 ;  /* 0x000000ff0a0a7207 */ /* 0x000fe20000000000 */
[----:B------:R-:W-:Y:S01]  /*3320*/  USEL UR4, URZ, 0x1, UP0 ;  /* 0x00000001ff047887 */ /* 0x000fe20008000000 */
[----:B------:R-:W-:Y:S01]  /*3330*/  LOP3.LUT R9, R9, R0, RZ, 0x3c, !PT ;  /* 0x0000000009097212 */ /* 0x000fe200078e3cff */
[----:B------:R-:W-:Y:S01]  /*3340*/  USEL UR18, UR18, URZ, UP0 ;  /* 0x000000ff12127287 */ /* 0x000fe20008000000 */
[----:B------:R1:W-:Y:S03]  /*3350*/  UTCBAR [UR8], URZ ;  /* 0x000000ff080073e9 */ /* 0x0003e600080000ff */
[----:B------:R-:W-:Y:S01]  /*3360*/  LOP3.LUT R11, R11, UR4, RZ, 0x3c, !PT ;  /* 0x000000040b0b7c12 */ /* 0x000fe2000f8e3cff */
[----:B------:R-:W-:Y:S07]  /*3370*/  @P1 BRA `(.L_x_59) ;  /* 0xfffffff800c81947 */ /* 0x000fee000383ffff */
[----:B------:R-:W2:Y:S01]  /*3380*/  S2UR UR4, SR_CgaCtaId ;  /* 0x00000000000479c3 */ /* 0x000ea20000008800 */
[----:B------:R-:W-:Y:S01]  /*3390*/  ELECT P0, URZ, PT ;  /* 0x0000000000ff782f */ /* 0x000fe20003800000 */
[----:B------:R-:W-:Y:S01]  /*33a0*/  IMAD.MOV.U32 R0, RZ, RZ, 0x1 ;  /* 0x00000001ff007424 */ /* 0x000fe200078e00ff */
[----:B------:R-:W-:Y:S01]  /*33b0*/  UIADD3 UR6, UPT, UPT, UR6, 0xc0, URZ ;  /* 0x000000c006067890 */ /* 0x000fe2000fffe0ff */
[----:B------:R-:W-:Y:S01]  /*33c0*/  SHF.L.U32 R3, R11, 0x1f, RZ ;  /* 0x0000001f0b037819 */ /* 0x000fe200000006ff */
[----:B------:R-:W-:-:S03]  /*33d0*/  UMOV UR5, 0x40 ;  /* 0x0000004000057882 */ /* 0x000fc60000000000 */
[----:B------:R-:W-:Y:S01]  /*33e0*/  UVIRTCOUNT.DEALLOC.SMPOOL 0x80 ;  /* 0x000000800000784c */ /* 0x000fe20000000000 */
[----:B--2---:R-:W-:Y:S02]  /*33f0*/  ULEA UR4, UR4, UR5, 0x18 ;  /* 0x0000000504047291 */ /* 0x004fe4000f8ec0ff */
[----:B------:R-:W-:-:S07]  /*3400*/  ULEA UR5, UR18, UR6, 0x3 ;  /* 0x0000000612057291 */ /* 0x000fce000f8e18ff */
[----:B------:R2:W-:Y:S02]  /*3410*/  @P0 STS.U8 [UR4+0x1c], R0 ;  /* 0x00001c00ff000988 */ /* 0x0005e40008000004 */
[----:B------:R-:W3:Y:S02]  /*3420*/  SYNCS.PHASECHK.TRANS64.TRYWAIT P0, [UR5], R3 ;  /* 0x00000003ff0075a7 */ /* 0x000ee40008001105 */
[----:B--23--:R-:W-:Y:S05]  /*3430*/  @!P0 BRA `(.L_x_60) ;  /* 0x0000007c00e88947 */ /* 0x00cfea0003800000 */
.L_x_146:
[----:B------:R-:W-:-:S04]  /*3440*/  UIADD3 UR7, UPT, UPT, UR18, 0x1, URZ ;  /* 0x0000000112077890 */ /* 0x000fc8000fffe0ff */
[----:B------:R-:W-:-:S04]  /*3450*/  UISETP.NE.AND UP0, UPT, UR7, 0x2, UPT ;  /* 0x000000020700788c */ /* 0x000fc8000bf05270 */
[----:B------:R-:W-:Y:S02]  /*3460*/  USEL UR5, URZ, 0x1, UP0 ;  /* 0x00000001ff057887 */ /* 0x000fe40008000000 */
[----:B------:R-:W-:-:S04]  /*3470*/  USEL UR7, UR7, URZ, UP0 ;  /* 0x000000ff07077287 */ /* 0x000fc80008000000 */
[----:B------:R-:W-:Y:S01]  /*3480*/  ULEA UR7, UR7, UR6, 0x3 ;  /* 0x0000000607077291 */ /* 0x000fe2000f8e18ff */
[----:B--2---:R-:W-:-:S04]  /*3490*/  LOP3.LUT R3, R11, UR5, RZ, 0x3c, !PT ;  /* 0x000000050b037c12 */ /* 0x004fc8000f8e3cff */
[----:B------:R-:W-:-:S04]  /*34a0*/  SHF.L.U32 R3, R3, 0x1f, RZ ;  /* 0x0000001f03037819 */ /* 0x000fc800000006ff */
[----:B------:R-:W2:Y:S02]  /*34b0*/  SYNCS.PHASECHK.TRANS64.TRYWAIT P0, [UR7], R3 ;  /* 0x00000003ff0075a7 */ /* 0x000ea40008001107 */
[----:B--2---:R-:W-:Y:S05]  /*34c0*/  @!P0 BRA `(.L_x_61) ;  /* 0x0000007c00dc8947 */ /* 0x004fea0003800000 */
.L_x_148:
[----:B------:R-:W-:Y:S01]  /*34d0*/  NOP ;  /* 0x0000000000007918 */ /* 0x000fe20000000000 */
[----:B--2---:R-:W2:Y:S01]  /*34e0*/  LDS R0, [UR4+0x14] ;  /* 0x00001404ff007984 */ /* 0x004ea20008000800 */
[----:B------:R-:W-:Y:S01]  /*34f0*/  ULOP3.LUT UR6, UR19, 0xffff, URZ, 0xc0, !UPT ;  /* 0x0000ffff13067892 */ /* 0x000fe2000f8ec0ff */
[----:B-1----:R-:W-:Y:S01]  /*3500*/  UMOV UR8, 0xffff ;  /* 0x0000ffff00087882 */ /* 0x002fe20000000000 */
[----:B------:R-:W-:Y:S02]  /*3510*/  UMOV UR5, 0x1 ;  /* 0x0000000100057882 */ /* 0x000fe40000000000 */
[----:B------:R-:W-:-:S04]  /*3520*/  USHF.R.U32.HI UR6, URZ, 0x5, UR6 ;  /* 0x00000005ff067899 */ /* 0x000fc80008011606 */
[----:B------:R-:W-:Y:S02]  /*3530*/  USHF.L.U32 UR8, UR8, UR6, URZ ;  /* 0x0000000608087299 */ /* 0x000fe400080006ff */
[----:B------:R-:W-:-:S04]  /*3540*/  USHF.L.U32 UR5, UR5, UR6, URZ ;  /* 0x0000000605057299 */ /* 0x000fc800080006ff */
[----:B--2---:R-:W-:-:S04]  /*3550*/  LOP3.LUT R0, R0, UR8, RZ, 0xc0, !PT ;  /* 0x0000000800007c12 */ /* 0x004fc8000f8ec0ff */
[----:B------:R-:W-:-:S13]  /*3560*/  ISETP.NE.AND P0, PT, R0, UR8, PT ;  /* 0x0000000800007c0c */ /* 0x000fda000bf05270 */
[----:B------:R-:W-:Y:S05]  /*3570*/  @P0 BRA `(.L_x_62) ;  /* 0x0000000000580947 */ /* 0x000fea0003800000 */
[----:B------:R-:W1:Y:S02]  /*3580*/  LDS R0, [UR4+0x18] ;  /* 0x00001804ff007984 */ /* 0x000e640008000800 */
[----:B-1----:R-:W-:-:S04]  /*3590*/  LOP3.LUT R0, R0, UR5, RZ, 0xc0, !PT ;  /* 0x0000000500007c12 */ /* 0x002fc8000f8ec0ff */
[----:B------:R-:W-:-:S13]  /*35a0*/  ISETP.NE.AND P0, PT, R0, UR5, PT ;  /* 0x0000000500007c0c */ /* 0x000fda000bf05270 */
[----:B------:R-:W-:Y:S05]  /*35b0*/  @P0 BRA `(.L_x_63) ;  /* 0x00000000003c0947 */ /* 0x000fea0003800000 */
[----:B------:R-:W1:Y:S01]  /*35c0*/  S2R R2, SR_LANEID ;  /* 0x0000000000027919 */ /* 0x000e620000000000 */
[----:B------:R-:W-:Y:S01]  /*35d0*/  ULOP3.LUT UR8, URZ, UR8, URZ, 0x33, !UPT ;  /* 0x00000008ff087292 */ /* 0x000fe2000f8e33ff */
[----:B------:R-:W-:Y:S01]  /*35e0*/  LOP3.LUT R4, RZ, UR5, RZ, 0x33, !PT ;  /* 0x00000005ff047c12 */ /* 0x000fe2000f8e33ff */
[----:B------:R-:W-:Y:S02]  /*35f0*/  VOTEU.ANY UR7, UPT, PT ;  /* 0x0000000000077886 */ /* 0x000fe400038e0100 */
[----:B------:R-:W-:Y:S01]  /*3600*/  UFLO.U32 UR7, UR7 ;  /* 0x00000007000772bd */ /* 0x000fe200080e0000 */
[----:B------:R-:W2:Y:S01]  /*3610*/  REDUX UR5, R4 ;  /* 0x00000000040573c4 */ /* 0x000ea20000000000 */
[----:B------:R-:W-:-:S06]  /*3620*/  IMAD.U32 R0, RZ, RZ, UR8 ;  /* 0x00000008ff007e24 */ /* 0x000fcc000f8e00ff */
[----:B------:R3:W-:Y:S01]  /*3630*/  UTCATOMSWS.AND URZ, UR8 ;  /* 0x0000000800ff79e3 */ /* 0x0007e20008000000 */
[----:B------:R-:W4:Y:S01]  /*3640*/  REDUX UR6, R0 ;  /* 0x00000000000673c4 */ /* 0x000f220000000000 */
[----:B-1----:R-:W-:Y:S01]  /*3650*/  ISETP.EQ.U32.AND P0, PT, R2, UR7, PT ;  /* 0x0000000702007c0c */ /* 0x002fe2000bf02070 */
[----:B--2---:R-:W-:Y:S01]  /*3660*/  IMAD.U32 R2, RZ, RZ, UR5 ;  /* 0x00000005ff027e24 */ /* 0x004fe2000f8e00ff */
[----:B----4-:R-:W-:-:S11]  /*3670*/  MOV R3, UR6 ;  /* 0x0000000600037c02 */ /* 0x010fd60008000f00 */
[----:B------:R3:W-:Y:S04]  /*3680*/  @P0 ATOMS.AND RZ, [UR4+0x14], R3 ;  /* 0x00001403ffff098c */ /* 0x0007e8000a800004 */
[----:B------:R3:W-:Y:S01]  /*3690*/  @P0 ATOMS.AND RZ, [UR4+0x18], R2 ;  /* 0x00001802ffff098c */ /* 0x0007e2000a800004 */
[----:B------:R-:W-:Y:S05]  /*36a0*/  BRA `(.L_x_64) ;  /* 0x0000000000147947 */ /* 0x000fea0003800000 */
.L_x_63:
[----:B------:R-:W-:Y:S02]  /*36b0*/  MOV R2, 0x36d0 ;  /* 0x000036d000027802 */ /* 0x000fe40000000f00 */
[----:B----45:R-:W-:Y:S05]  /*36c0*/  CALL.REL.NOINC `($__internal_0_$__cuda_sm10x_tcgen05_guardrail_trap_col_being_dealloced_not_returned_by_alloc) ;  /* 0x0000008000c07944 */ /* 0x030fea0003c00000 */
[----:B------:R-:W-:Y:S05]  /*36d0*/  BRA `(.L_x_64) ;  /* 0x0000000000087947 */ /* 0x000fea0003800000 */
.L_x_62:
[----:B------:R-:W-:Y:S02]  /*36e0*/  MOV R2, 0x3700 ;  /* 0x0000370000027802 */ /* 0x000fe40000000f00 */
[----:B----45:R-:W-:Y:S05]  /*36f0*/  CALL.REL.NOINC `($__internal_2_$__cuda_sm10x_tcgen05_guardrail_trap_unallocated_columns_being_dealloced) ;  /* 0x0000008000cc7944 */ /* 0x030fea0003c00000 */
.L_x_64:
[----:B------:R-:W-:Y:S01]  /*3700*/  NOP ;  /* 0x0000000000007918 */ /* 0x000fe20000000000 */
[----:B---3--:R-:W-:Y:S05]  /*3710*/  EXIT ;  /* 0x000000000000794d */ /* 0x008fea0003800000 */
.L_x_48:
[----:B------:R-:W-:-:S09]  /*3720*/  UISETP.NE.OR UP2, UPT, UR8, 0x3, !UP2 ;  /* 0x000000030800788c */ /* 0x000fd2000d745670 */
[----:B------:R-:W-:Y:S05]  /*3730*/  BRA.U UP2, `(.L_x_65) ;  /* 0x0000001102147547 */ /* 0x000fea000b800000 */
[----:B------:R-:W1:Y:S01]  /*3740*/  LDC R0, c[0x0][0xb30] ;  /* 0x0002cc00ff007b82 */ /* 0x000e620000000800 */
[----:B------:R-:W2:Y:S01]  /*3750*/  LDCU.64 UR8, c[0x0][0x888] ;  /* 0x00011100ff0877ac */ /* 0x000ea20008000a00 */
[----:B------:R-:W-:Y:S02]  /*3760*/  HFMA2 R29, -RZ, RZ, 0, 0 ;  /* 0x00000000ff1d7431 */ /* 0x000fe400000001ff */
[----:B------:R-:W-:Y:S01]  /*3770*/  IMAD.MOV.U32 R31, RZ, RZ, 0x1 ;  /* 0x00000001ff1f7424 */ /* 0x000fe200078e00ff */
[----:B------:R-:W-:Y:S01]  /*3780*/  MOV R23, 0x2000 ;  /* 0x0000200000177802 */ /* 0x000fe20000000f00 */
[----:B------:R-:W4:Y:S01]  /*3790*/  LDCU.64 UR4, c[0x0][0x890] ;  /* 0x00011200ff0477ac */ /* 0x000f220008000a00 */
[----:B------:R-:W-:Y:S01]  /*37a0*/  IMAD.MOV.U32 R30, RZ, RZ, RZ ;  /* 0x000000ffff1e7224 */ /* 0x000fe200078e00ff */
[----:B------:R-:W3:Y:S01]  /*37b0*/  LDC R19, c[0x0][0x370] ;  /* 0x0000dc00ff137b82 */ /* 0x000ee20000000800 */
[----:B------:R-:W-:Y:S01]  /*37c0*/  UMOV UR7, 0x400 ;  /* 0x0000040000077882 */ /* 0x000fe20000000000 */
[----:B------:R-:W-:-:S02]  /*37d0*/  UPLOP3.LUT UP1, UPT, UPT, UPT, UPT, 0x40, 0x4 ;  /* 0x000000000004789c */ /* 0x000fc40003f2e870 */
[----:B------:R-:W-:-:S04]  /*37e0*/  ULEA UR7, UR37, UR7, 0x18 ;  /* 0x0000000725077291 */ /* 0x000fc8000f8ec0ff */
[----:B------:R-:W3:Y:S01]  /*37f0*/  LDC R2, c[0x0][0xb0c] ;  /* 0x0002c300ff027b82 */ /* 0x000ee20000000800 */
[----:B------:R-:W-:Y:S02]  /*3800*/  UIADD3 UR13, UPT, UPT, UR7, 0x58, URZ ;  /* 0x00000058070d7890 */ /* 0x000fe4000fffe0ff */
[----:B--2---:R-:W-:Y:S02]  /*3810*/  UISETP.NE.U32.AND UP2, UPT, UR8, URZ, UPT ;  /* 0x000000ff0800728c */ /* 0x004fe4000bf45070 */
[----:B------:R-:W-:Y:S02]  /*3820*/  UIADD3 UR33, UPT, UPT, UR7, 0x40, URZ ;  /* 0x0000004007217890 */ /* 0x000fe4000fffe0ff */
[----:B----4-:R-:W-:Y:S01]  /*3830*/  UISETP.NE.U32.AND UP3, UPT, UR4, URZ, UPT ;  /* 0x000000ff0400728c */ /* 0x010fe2000bf65070 */
[----:B------:R-:W2:Y:S01]  /*3840*/  LDC R18, c[0x0][0xb20] ;  /* 0x0002c800ff127b82 */ /* 0x000ea20000000800 */
[----:B-1----:R-:W-:Y:S01]  /*3850*/  ISETP.NE.AND P1, PT, R0, 0x1, PT ;  /* 0x000000010000780c */ /* 0x002fe20003f25270 */
[----:B------:R-:W-:-:S02]  /*3860*/  UISETP.NE.AND.EX UP2, UPT, UR9, URZ, UPT, UP2 ;  /* 0x000000ff0900728c */ /* 0x000fc4000bf45320 */
[----:B------:R-:W-:Y:S02]  /*3870*/  UIADD3 UR25, UPT, UPT, UR7, 0x48, URZ ;  /* 0x0000004807197890 */ /* 0x000fe4000fffe0ff */
[----:B------:R-:W-:Y:S02]  /*3880*/  UIADD3 UR17, UPT, UPT, UR7, 0x50, URZ ;  /* 0x0000005007117890 */ /* 0x000fe4000fffe0ff */
[----:B------:R-:W1:Y:S01]  /*3890*/  LDC.64 R32, c[0x0][0x348] ;  /* 0x0000d200ff207b82 */ /* 0x000e620000000a00 */
[----:B------:R-:W-:Y:S02]  /*38a0*/  UPRMT UR13, UR37, 0x654, UR13 ;  /* 0x00000654250d7896 */ /* 0x000fe4000800000d */
[----:B------:R-:W-:-:S05]  /*38b0*/  UISETP.NE.AND.EX UP3, UPT, UR5, URZ, UPT, UP3 ;  /* 0x000000ff0500728c */ /* 0x000fca000bf65330 */
[----:B------:R-:W4:Y:S08]  /*38c0*/  LDC.64 R16, c[0x0][0xb10] ;  /* 0x0002c400ff107b82 */ /* 0x000f300000000a00 */
[----:B------:R-:W1:Y:S08]  /*38d0*/  LDC.64 R6, c[0x0][0xb18] ;  /* 0x0002c600ff067b82 */ /* 0x000e700000000a00 */
[----:B------:R-:W1:Y:S08]  /*38e0*/  LDC.64 R4, c[0x0][0xb28] ;  /* 0x0002ca00ff047b82 */ /* 0x000e700000000a00 */
[----:B--23--:R-:W1:Y:S02]  /*38f0*/  LDC R22, c[0x0][0x374] ;  /* 0x0000dd00ff167b82 */ /* 0x00ce640000000800 */
.L_x_76:
[C---:B------:R-:W-:Y:S02]  /*3900*/  LEA R0, R30.reuse, UR7, 0x3 ;  /* 0x000000071e007c11 */ /* 0x040fe4000f8e18ff */
[----:B------:R-:W-:Y:S02]  /*3910*/  SHF.L.U32 R3, R29, 0x1f, RZ ;  /* 0x0000001f1d037819 */ /* 0x000fe400000006ff */
[----:B------:R-:W-:Y:S02]  /*3920*/  LEA R24, R30, UR7, 0x4 ;  /* 0x000000071e187c11 */ /* 0x000fe4000f8e20ff */
[----:B--2---:R-:W2:Y:S02]  /*3930*/  SYNCS.PHASECHK.TRANS64.TRYWAIT P0, [R0+URZ+0x90], R3 ;  /* 0x00009003000075a7 */ /* 0x004ea400080011ff */
[----:B--2---:R-:W-:Y:S05]  /*3940*/  @!P0 BRA `(.L_x_66) ;  /* 0x0000007800d48947 */ /* 0x004fea0003800000 */
.L_x_149:
[----:B------:R-:W-:Y:S01]  /*3950*/  ISETP.GE.AND P0, PT, R72, 0x1, PT ;  /* 0x000000014800780c */ /* 0x000fe20003f06270 */
[----:B------:R-:W3:Y:S01]  /*3960*/  LDS.128 R24, [R24+0x100] ;  /* 0x0001000018187984 */ /* 0x000ee20000000c00 */
[----:B--2---:R-:W-:Y:S01]  /*3970*/  VIADD R0, R0, 0xa0 ;  /* 0x000000a000007836 */ /* 0x004fe20000000000 */
[----:B------:R-:W-:Y:S01]  /*3980*/  @!PT LDS RZ, [RZ] ;  /* 0x00000000fffff984 */ /* 0x000fe20000000800 */
[----:B------:R-:W-:Y:S01]  /*3990*/  @!PT LDS RZ, [RZ] ;  /* 0x00000000fffff984 */ /* 0x000fe20000000800 */
[----:B------:R-:W-:Y:S01]  /*39a0*/  @!PT LDS RZ, [RZ] ;  /* 0x00000000fffff984 */ /* 0x000fe20000000800 */
[----:B------:R-:W-:Y:S01]  /*39b0*/  @!PT LDS RZ, [RZ] ;  /* 0x00000000fffff984 */ /* 0x000fe20000000800 */
[----:B------:R2:W-:Y:S06]  /*39c0*/  MEMBAR.ALL.CTA ;  /* 0x0000000000007992 */ /* 0x0005ec0000008000 */
[----:B--2---:R-:W2:Y:S01]  /*39d0*/  FENCE.VIEW.ASYNC.S ;  /* 0x00000000000073c6 */ /* 0x004ea20000000000 */
[----:B------:R-:W-:Y:S04]  /*39e0*/  PRMT R0, RZ, 0x654, R0 ;  /* 0x00000654ff007816 */ /* 0x000fe80000000000 */
[----:B--2---:R2:W-:Y:S01]  /*39f0*/  SYNCS.ARRIVE.TRANS64.RED.A1T0 RZ, [R0+URZ], RZ ;  /* 0x000000ff00ff79a7 */ /* 0x0045e200081004ff */
[----:B---3--:R-:W-:Y:S11]  /*3a00*/  LOP3.LUT P3, RZ, R26, 0x1, RZ, 0xc0, !PT ;  /* 0x000000011aff7812 */ /* 0x008ff6000786c0ff */
[----:B------:R-:W-:Y:S02]  /*3a10*/  @!UPT UIADD3 URZ, UPT, UPT, URZ, URZ, URZ ;  /* 0x000000fffffff290 */ /* 0x000fe4000fffe0ff */
[----:B------:R-:W-:Y:S02]  /*3a20*/  @P3 MOV R13, R24 ;  /* 0x00000018000d3202 */ /* 0x000fe40000000f00 */
[----:B------:R-:W-:Y:S01]  /*3a30*/  @P3 LOP3.LUT R8, R25, 0xffff, RZ, 0xc0, !PT ;  /* 0x0000ffff19083812 */ /* 0x000fe200078ec0ff */
[----:B--2---:R-:W-:Y:S06]  /*3a40*/  @!P0 BRA `(.L_x_67) ;  /* 0x0000000000a48947 */ /* 0x004fec0003800000 */
[----:B-1----:R-:W-:Y:S01]  /*3a50*/  IMAD.HI.U32 R35, R22, R7, RZ ;  /* 0x0000000716237227 */ /* 0x002fe200078e00ff */
[----:B------:R-:W-:Y:S02]  /*3a60*/  ISETP.NE.AND P0, PT, R6, 0x1, PT ;  /* 0x000000010600780c */ /* 0x000fe40003f05270 */
[----:B------:R-:W-:Y:S01]  /*3a70*/  ISETP.NE.AND P2, PT, R72, 0x1, PT ;  /* 0x000000014800780c */ /* 0x000fe20003f45270 */
[----:B----4-:R-:W-:Y:S01]  /*3a80*/  IMAD.HI.U32 R34, R19, R16, RZ ;  /* 0x0000001013227227 */ /* 0x010fe200078e00ff */
[----:B------:R-:W-:Y:S02]  /*3a90*/  SHF.R.U32.HI R35, RZ, R18, R35 ;  /* 0x00000012ff237219 */ /* 0x000fe40000011623 */
[----:B------:R-:W-:Y:S01]  /*3aa0*/  ISETP.NE.AND P4, PT, R2, 0x1, PT ;  /* 0x000000010200780c */ /* 0x000fe20003f85270 */
[----:B------:R-:W-:Y:S01]  /*3ab0*/  IMAD.HI.U32 R36, R13, R16, RZ ;  /* 0x000000100d247227 */ /* 0x000fe200078e00ff */
[----:B------:R-:W-:Y:S02]  /*3ac0*/  SHF.R.U32.HI R34, RZ, R17, R34 ;  /* 0x00000011ff227219 */ /* 0x000fe40000011622 */
[----:B------:R-:W-:Y:S01]  /*3ad0*/  SEL R3, R22, R35, !P0 ;  /* 0x0000002316037207 */ /* 0x000fe20004000000 */
[C---:B------:R-:W-:Y:S01]  /*3ae0*/  IMAD.HI.U32 R35, R8.reuse, R7, RZ ;  /* 0x0000000708237227 */ /* 0x040fe200078e00ff */
[----:B------:R-:W-:Y:S02]  /*3af0*/  SEL R11, R19, R34, !P4 ;  /* 0x00000022130b7207 */ /* 0x000fe40006000000 */
[----:B------:R-:W-:Y:S01]  /*3b00*/  SHF.R.U32.HI R36, RZ, R17, R36 ;  /* 0x00000011ff247219 */ /* 0x000fe20000011624 */
[----:B------:R-:W-:Y:S01]  /*3b10*/  IMAD.HI.U32 R38, R3, R4, RZ ;  /* 0x0000000403267227 */ /* 0x000fe200078e00ff */
[----:B------:R-:W-:Y:S03]  /*3b20*/  SHF.R.U32.HI R35, RZ, R18, R35 ;  /* 0x00000012ff237219 */ /* 0x000fe60000011623 */
[----:B------:R-:W-:Y:S01]  /*3b30*/  IMAD.HI.U32 R34, R11, R4, RZ ;  /* 0x000000040b227227 */ /* 0x000fe200078e00ff */
[----:B------:R-:W-:Y:S02]  /*3b40*/  @P2 SHF.R.U32.HI R3, RZ, R5, R38 ;  /* 0x00000005ff032219 */ /* 0x000fe40000011626 */
[----:B------:R-:W-:Y:S02]  /*3b50*/  SEL R9, R8, R35, !P0 ;  /* 0x0000002308097207 */ /* 0x000fe40004000000 */
[----:B------:R-:W-:Y:S01]  /*3b60*/  @P2 SHF.R.U32.HI R11, RZ, R5, R34 ;  /* 0x00000005ff0b2219 */ /* 0x000fe20000011622 */
[C---:B------:R-:W-:Y:S01]  /*3b70*/  IMAD R10, R72.reuse, R3, RZ ;  /* 0x00000003480a7224 */ /* 0x040fe200078e02ff */
[----:B------:R-:W-:Y:S01]  /*3b80*/  SEL R3, R13, R36, !P4 ;  /* 0x000000240d037207 */ /* 0x000fe20006000000 */
[C---:B------:R-:W-:Y:S03]  /*3b90*/  IMAD.HI.U32 R14, R9.reuse, R4, RZ ;  /* 0x00000004090e7227 */ /* 0x040fe600078e00ff */
[----:B------:R-:W-:Y:S01]  /*3ba0*/  ISETP.GE.AND P0, PT, R9, R10, PT ;  /* 0x0000000a0900720c */ /* 0x000fe20003f06270 */
[C---:B------:R-:W-:Y:S01]  /*3bb0*/  IMAD R12, R72.reuse, R11, RZ ;  /* 0x0000000b480c7224 */ /* 0x040fe200078e02ff */
[-C--:B------:R-:W-:Y:S04]  /*3bc0*/  SHF.R.U32.HI R14, RZ, R5.reuse, R14 ;  /* 0x00000005ff0e7219 */ /* 0x080fe8000001160e */
[----:B------:R-:W-:Y:S02]  /*3bd0*/  ISETP.GE.OR P0, PT, R3, R12, P0 ;  /* 0x0000000c0300720c */ /* 0x000fe40000706670 */
[----:B------:R-:W-:Y:S05]  /*3be0*/  SEL R15, R9, R14, !P2 ;  /* 0x0000000e090f7207 */ /* 0x000fea0005000000 */
[----:B------:R-:W-:Y:S04]  /*3bf0*/  IMAD.MOV R14, RZ, RZ, -R15 ;  /* 0x000000ffff0e7224 */ /* 0x000fe800078e0a0f */
[----:B------:R-:W-:Y:S02]  /*3c00*/  IMAD R14, R72, R14, R9 ;  /* 0x0000000e480e7224 */ /* 0x000fe400078e0209 */
[C---:B------:R-:W-:Y:S05]  /*3c10*/  @!P0 IMAD.HI.U32 R10, R3.reuse, R4, RZ ;  /* 0x00000004030a8227 */ /* 0x040fea00078e00ff */
[----:B------:R-:W-:Y:S04]  /*3c20*/  @!P0 SHF.R.U32.HI R10, RZ, R5, R10 ;  /* 0x00000005ff0a8219 */ /* 0x000fe8000001160a */
[----:B------:R-:W-:Y:S01]  /*3c30*/  @!P0 SEL R0, R3, R10, !P2 ;  /* 0x0000000a03008207 */ /* 0x000fe20005000000 */
[----:B------:R-:W-:Y:S03]  /*3c40*/  IMAD.MOV R10, RZ, RZ, -R3 ;  /* 0x000000ffff0a7224 */ /* 0x000fe600078e0a03 */
[----:B------:R-:W-:Y:S01]  /*3c50*/  @!P0 IADD3 R15, PT, PT, R15, -R0, RZ ;  /* 0x800000000f0f8210 */ /* 0x000fe20007ffe0ff */
[----:B------:R-:W-:Y:S01]  /*3c60*/  @!P0 IMAD R0, R11, R14, R0 ;  /* 0x0000000e0b008224 */ /* 0x000fe200078e0200 */
[----:B------:R-:W-:Y:S01]  /*3c70*/  IADD3 R11, PT, PT, -R9, RZ, RZ ;  /* 0x000000ff090b7210 */ /* 0x000fe20007ffe1ff */
[----:B------:R-:W-:Y:S02]  /*3c80*/  IMAD R13, R2, R10, R13 ;  /* 0x0000000a020d7224 */ /* 0x000fe400078e020d */
[----:B------:R-:W-:Y:S02]  /*3c90*/  @!P0 IMAD R9, R15, R72, R3 ;  /* 0x000000480f098224 */ /* 0x000fe400078e0203 */
[----:B------:R-:W-:Y:S02]  /*3ca0*/  @!P0 IMAD.MOV.U32 R3, RZ, RZ, R0 ;  /* 0x000000ffff038224 */ /* 0x000fe400078e0000 */
[----:B------:R-:W-:Y:S02]  /*3cb0*/  IMAD R8, R6, R11, R8 ;  /* 0x0000000b06087224 */ /* 0x000fe400078e0208 */
[----:B------:R-:W-:Y:S02]  /*3cc0*/  IMAD R13, R3, R2, R13 ;  /* 0x00000002030d7224 */ /* 0x000fe400078e020d */
[----:B------:R-:W-:Y:S02]  /*3cd0*/  IMAD R8, R9, R6, R8 ;  /* 0x0000000609087224 */ /* 0x000fe400078e0208 */
.L_x_67:
[----:B------:R-:W-:Y:S05]  /*3ce0*/  BRA.U UP1, `(.L_x_68) ;  /* 0x0000000101107547 */ /* 0x000fea000b800000 */
[----:B------:R-:W-:Y:S04]  /*3cf0*/  MOV R0, UR6 ;  /* 0x0000000600007c02 */ /* 0x000fe80008000f00 */
[----:B------:R-:W-:Y:S04]  /*3d00*/  SHF.L.U32 R3, R0, 0x1f, RZ ;  /* 0x0000001f00037819 */ /* 0x000fe800000006ff */
[----:B------:R-:W2:Y:S02]  /*3d10*/  SYNCS.PHASECHK.TRANS64.TRYWAIT P0, [UR7+0x88], R3 ;  /* 0x00008803ff0075a7 */ /* 0x000ea40008001107 */
[----:B--2---:R-:W-:Y:S05]  /*3d20*/  @!P0 BRA `(.L_x_69) ;  /* 0x0000007400f08947 */ /* 0x004fea0003800000 */
.L_x_68:
[----:B------:R-:W-:Y:S02]  /*3d30*/  R2UR UR35, R21 ;  /* 0x00000000152372ca */ /* 0x000fe400000e0000 */
[----:B------:R-:W-:Y:S02]  /*3d40*/  R2UR UR34, R20 ;  /* 0x00000000142272ca */ /* 0x000fe400000e0000 */
[----:B------:R-:W-:Y:S02]  /*3d50*/  ISETP.NE.U32.AND P2, PT, RZ, UR4, PT ;  /* 0x00000004ff007c0c */ /* 0x000fe4000bf45070 */
[----:B------:R-:W-:Y:S02]  /*3d60*/  SHF.L.U32 R12, R31, 0x1f, RZ ;  /* 0x0000001f1f0c7819 */ /* 0x000fe400000006ff */
[----:B------:R-:W-:Y:S05]  /*3d70*/  ISETP.NE.AND.EX P2, PT, RZ, UR5, PT, P2 ;  /* 0x00000005ff007c0c */ /* 0x000fea000bf45320 */
[----:B------:R-:W-:Y:S02]  /*3d80*/  USHF.L.U32 UR35, UR35, 0x7, URZ ;  /* 0x0000000723237899 */ /* 0x000fe400080006ff */
[----:B------:R-:W-:Y:S01]  /*3d90*/  USHF.L.U32 UR34, UR34, 0x8, URZ ;  /* 0x0000000822227899 */ /* 0x000fe200080006ff */
[----:B------:R-:W-:Y:S11]  /*3da0*/  BRA.U !UP3, `(.L_x_70) ;  /* 0x000000010b347547 */ /* 0x000ff6000b800000 */
[----:B------:R-:W-:Y:S01]  /*3db0*/  UPLOP3.LUT UP0, UPT, UPT, UPT, UP2, 0x80, 0x8 ;  /* 0x000000000008789c */ /* 0x000fe20003f0f020 */
[----:B--2---:R-:W-:Y:S02]  /*3dc0*/  HFMA2 R0, -RZ, RZ, 0, 5.9604644775390625e-08 ;  /* 0x00000001ff007431 */ /* 0x004fe400000001ff */
[----:B------:R-:W-:Y:S03]  /*3dd0*/  IMAD.MOV.U32 R171, RZ, RZ, 0x1 ;  /* 0x00000001ffab7424 */ /* 0x000fe600078e00ff */
[----:B------:R-:W-:Y:S05]  /*3de0*/  PLOP3.LUT P0, PT, PT, PT, UP0, 0x80, 0x8 ;  /* 0x000000000008781c */ /* 0x000fea0003f0f008 */
[----:B------:R-:W2:Y:S01]  /*3df0*/  @UP0 LDCU.64 UR10, c[0x0][0x888] ;  /* 0x00011100ff0a07ac */ /* 0x000ea20008000a00 */
[----:B------:R-:W-:Y:S07]  /*3e00*/  @UP0 UIMAD UR8, UR36, UR4, URZ ;  /* 0x00000004240802a4 */ /* 0x000fee000f8e02ff */
[----:B------:R-:W-:Y:S01]  /*3e10*/  @!P0 PRMT R171, R0, 0x7610, R171 ;  /* 0x0000761000ab8816 */ /* 0x000fe200000000ab */
[----:B--2---:R-:W-:Y:S03]  /*3e20*/  @UP0 UIMAD.WIDE UR10, UR8, 0x4, UR10 ;  /* 0x00000004080a08a5 */ /* 0x004fe6000f8e020a */
[----:B------:R-:W2:Y:S03]  /*3e30*/  @!UP0 LDCU UR8, c[0x0][0x880] ;  /* 0x00011000ff0887ac */ /* 0x000ea60008000800 */
[----:B------:R-:W-:Y:S01]  /*3e40*/  IMAD.U32 R10, RZ, RZ, UR10 ;  /* 0x0000000aff0a7e24 */ /* 0x000fe2000f8e00ff */
[----:B------:R-:W-:Y:S05]  /*3e50*/  MOV R11, UR11 ;  /* 0x0000000b000b7c02 */ /* 0x000fea0008000f00 */
[----:B-----5:R3:W5:Y:S02]  /*3e60*/  @P0 LDG.E R81, desc[UR46][R10.64] ;  /* 0x0000002e0a510981 */ /* 0x020764000c1e1900 */
[----:B--23--:R-:W-:Y:S07]  /*3e70*/  @!P0 IMAD.U32 R81, RZ, RZ, UR8 ;  /* 0x00000008ff518e24 */ /* 0x00cfee000f8e00ff */
.L_x_70:
[----:B-----5:R-:W-:Y:S01]  /*3e80*/  @!P2 FSETP.EQ.AND P0, PT, R81, RZ, PT ;  /* 0x000000ff5100a20b */ /* 0x020fe20003f02000 */
[----:B------:R-:W-:Y:S01]  /*3e90*/  @!UPT UIADD3 URZ, UPT, UPT, URZ, URZ, URZ ;  /* 0x000000fffffff290 */ /* 0x000fe2000fffe0ff */
[----:B------:R-:W-:Y:S11]  /*3ea0*/  @!P2 BRA `(.L_x_71) ;  /* 0x000000000014a947 */ /* 0x000ff60003800000 */
[----:B------:R-:W-:Y:S02]  /*3eb0*/  LOP3.LUT P2, RZ, R171, 0xff, RZ, 0xc0, !PT ;  /* 0x000000ffabff7812 */ /* 0x000fe4000784c0ff */
[----:B------:R-:W-:Y:S04]  /*3ec0*/  PLOP3.LUT P0, PT, PT, PT, UP0, 0x80, 0x8 ;  /* 0x000000000008781c */ /* 0x000fe80003f0f008 */
[----:B------:R-:W-:Y:S07]  /*3ed0*/  PLOP3.LUT P0, PT, P0, PT, PT, 0x8, 0x80 ;  /* 0x000000000080781c */ /* 0x000fee000070e170 */
[----:B------:R-:W-:Y:S11]  /*3ee0*/  @P2 FSETP.EQ.AND P0, PT, R81, RZ, PT ;  /* 0x000000ff5100220b */ /* 0x000ff60003f02000 */
[----:B------:R-:W-:Y:S02]  /*3ef0*/  @!UPT UIADD3 URZ, UPT, UPT, URZ, URZ, URZ ;  /* 0x000000fffffff290 */ /* 0x000fe4000fffe0ff */
.L_x_71:
[----:B------:R-:W3:Y:S01]  /*3f00*/  SYNCS.PHASECHK.TRANS64.TRYWAIT P2, [UR7+0x60], R12 ;  /* 0x0000600cff0075a7 */ /* 0x000ee20008041107 */
[----:B------:R-:W-:Y:S04]  /*3f10*/  ELECT P4, URZ, PT ;  /* 0x0000000000ff782f */ /* 0x000fe80003880000 */
[----:B------:R-:W-:Y:S11]  /*3f20*/  PLOP3.LUT P4, PT, P0, P4, PT, 0xf2, 0x2f ;  /* 0x00000000002f781c */ /* 0x000ff60000789e72 */
[----:B------:R-:W-:Y:S02]  /*3f30*/  @!UPT UIADD3 URZ, UPT, UPT, URZ, URZ, URZ ;  /* 0x000000fffffff290 */ /* 0x000fe4000fffe0ff */
[----:B-1----:R-:W-:Y:S05]  /*3f40*/  @!P4 IADD3 R9, P0, PT, R32, 0x580, RZ ;  /* 0x000005802009c810 */ /* 0x002fea0007f1e0ff */
[----:B--2---:R-:W-:Y:S01]  /*3f50*/  @!P4 IMAD.X R0, RZ, RZ, R33, P0 ;  /* 0x000000ffff00c224 */ /* 0x004fe200000e0621 */
[----:B---3--:R-:W-:Y:S07]  /*3f60*/  @!P2 BRA `(.L_x_72) ;  /* 0x000000740078a947 */ /* 0x008fee0003800000 */
.L_x_152:
[----:B------:R-:W-:Y:S01]  /*3f70*/  @!P4 R2UR UR8, R0 ;  /* 0x000000000008c2ca */ /* 0x000fe200000e0000 */
[----:B------:R-:W-:Y:S01]  /*3f80*/  VOTEU.ALL UP1, P4 ;  /* 0x0000000000ff7886 */ /* 0x000fe20002020000 */
[----:B------:R-:W-:Y:S01]  /*3f90*/  @!P4 R2UR UR9, R9 ;  /* 0x000000000909c2ca */ /* 0x000fe200000e0000 */
[----:B------:R-:W-:Y:S01]  /*3fa0*/  @!P4 IMAD.MOV.U32 R0, RZ, RZ, 0x2000 ;  /* 0x00002000ff00c424 */ /* 0x000fe200078e00ff */
[----:B------:R-:W-:Y:S01]  /*3fb0*/  UMOV UR10, 0x0 ;  /* 0x00000000000a7882 */ /* 0x000fe20000000000 */
[----:B------:R-:W-:Y:S01]  /*3fc0*/  UMOV UR11, 0x10000000 ;  /* 0x10000000000b7882 */ /* 0x000fe20000000000 */
[----:B------:R-:W-:Y:S01]  /*3fd0*/  @!UP1 UIADD3 UR32, UPT, UPT, UR7, 0x200, URZ ;  /* 0x0000020007209890 */ /* 0x000fe2000fffe0ff */
[----:B------:R-:W-:Y:S01]  /*3fe0*/  @!P4 IADD3 R9, P0, PT, R32, 0x580, RZ ;  /* 0x000005802009c810 */ /* 0x000fe20007f1e0ff */
[----:B------:R-:W-:Y:S05]  /*3ff0*/  VOTEU.ALL UP1, P4 ;  /* 0x0000000000ff7886 */ /* 0x000fea0002020000 */
[----:B------:R-:W-:Y:S01]  /*4000*/  IMAD.U32 R11, RZ, RZ, UR8 ;  /* 0x00000008ff0b7e24 */ /* 0x000fe2000f8e00ff */
[----:B------:R-:W-:Y:S01]  /*4010*/  UPRMT UR8, UR37, 0x654, UR33 ;  /* 0x0000065425087896 */ /* 0x000fe20008000021 */
[----:B------:R-:W-:Y:S03]  /*4020*/  IMAD.U32 R10, RZ, RZ, UR9 ;  /* 0x00000009ff0a7e24 */ /* 0x000fe6000f8e00ff */
[----:B------:R-:W-:Y:S02]  /*4030*/  @!P4 R2UR UR15, R11 ;  /* 0x000000000b0fc2ca */ /* 0x000fe400000e0000 */
[----:B------:R-:W-:Y:S11]  /*4040*/  @!P4 R2UR UR14, R10 ;  /* 0x000000000a0ec2ca */ /* 0x000ff600000e0000 */
[----:B------:R-:W-:Y:S02]  /*4050*/  @!UPT UIADD3 URZ, UPT, UPT, URZ, URZ, URZ ;  /* 0x000000fffffff290 */ /* 0x000fe4000fffe0ff */
[----:B------:R2:W-:Y:S01]  /*4060*/  @!UP1 UTMALDG.3D [UR32], [UR14], desc[UR10] ;  /* 0x00000a200e0095b4 */ /* 0x0005e20008011000 */
[----:B------:R3:W-:Y:S01]  /*4070*/  @!P4 SYNCS.ARRIVE.TRANS64.RED.A0TR RZ, [UR7+0x40], R0 ;  /* 0x00004000ffffc9a7 */ /* 0x0007e20008300407 */
[----:B------:R-:W-:Y:S01]  /*4080*/  SYNCS.ARRIVE.TRANS64.RED.A1T0 RZ, [UR8], RZ ;  /* 0x000000ffffff79a7 */ /* 0x000fe20008100408 */
[----:B---3--:R-:W-:Y:S01]  /*4090*/  @!P4 IMAD.X R0, RZ, RZ, R33, P0 ;  /* 0x000000ffff00c224 */ /* 0x008fe200000e0621 */
[----:B------:R-:W3:Y:S02]  /*40a0*/  SYNCS.PHASECHK.TRANS64.TRYWAIT P2, [UR7+0x68], R12 ;  /* 0x0000680cff0075a7 */ /* 0x000ee40008041107 */
[----:B--23--:R-:W-:Y:S05]  /*40b0*/  @!P2 BRA `(.L_x_73) ;  /* 0x00000074003ca947 */ /* 0x00cfea0003800000 */
.L_x_154:
        /* <DEDUP_REMOVED lines=8> */
[----:B------:R-:W-:Y:S01]  /*4140*/  @!UP1 UIADD3 UR24, UPT, UPT, UR7, 0x2200, URZ ;  /* 0x0000220007189890 */ /* 0x000fe2000fffe0ff */
[----:B------:R-:W-:Y:S01]  /*4150*/  VOTEU.ALL UP1, P4 ;  /* 0x0000000000ff7886 */ /* 0x000fe20002020000 */
[----:B------:R-:W-:Y:S01]  /*4160*/  UMOV UR27, UR35 ;  /* 0x00000023001b7c82 */ /* 0x000fe20008000000 */
[----:B------:R-:W-:Y:S02]  /*4170*/  UMOV UR28, UR36 ;  /* 0x00000024001c7c82 */ /* 0x000fe40008000000 */
[----:B------:R-:W-:Y:S01]  /*4180*/  IMAD.U32 R11, RZ, RZ, UR8 ;  /* 0x00000008ff0b7e24 */ /* 0x000fe2000f8e00ff */
[----:B------:R-:W-:Y:S01]  /*4190*/  UPRMT UR8, UR37, 0x654, UR25 ;  /* 0x0000065425087896 */ /* 0x000fe20008000019 */
[----:B------:R-:W-:Y:S02]  /*41a0*/  IMAD.U32 R10, RZ, RZ, UR9 ;  /* 0x00000009ff0a7e24 */ /* 0x000fe4000f8e00ff */
[----:B------:R-:W-:Y:S01]  /*41b0*/  @!P4 IMAD.X R20, RZ, RZ, R33, P0 ;  /* 0x000000ffff14c224 */ /* 0x000fe200000e0621 */
[----:B------:R-:W-:Y:S02]  /*41c0*/  @!P4 R2UR UR15, R11 ;  /* 0x000000000b0fc2ca */ /* 0x000fe400000e0000 */
[----:B------:R-:W-:Y:S11]  /*41d0*/  @!P4 R2UR UR14, R10 ;  /* 0x000000000a0ec2ca */ /* 0x000ff600000e0000 */
[----:B------:R-:W-:Y:S02]  /*41e0*/  @!UPT UIADD3 URZ, UPT, UPT, URZ, URZ, URZ ;  /* 0x000000fffffff290 */ /* 0x000fe4000fffe0ff */
[----:B------:R2:W-:Y:S01]  /*41f0*/  @!UP1 UTMALDG.3D [UR24], [UR14], desc[UR10] ;  /* 0x00000a180e0095b4 */ /* 0x0005e20008011000 */
[----:B------:R2:W-:Y:S01]  /*4200*/  @!P4 SYNCS.ARRIVE.TRANS64.RED.A0TR RZ, [UR7+0x48], R0 ;  /* 0x00004800ffffc9a7 */ /* 0x0005e20008300407 */
[----:B------:R-:W-:Y:S01]  /*4210*/  SYNCS.ARRIVE.TRANS64.RED.A1T0 RZ, [UR8], RZ ;  /* 0x000000ffffff79a7 */ /* 0x000fe20008100408 */
[----:B------:R-:W3:Y:S02]  /*4220*/  SYNCS.PHASECHK.TRANS64.TRYWAIT P2, [UR7+0x70], R12 ;  /* 0x0000700cff0075a7 */ /* 0x000ee40008041107 */
[----:B--23--:R-:W-:Y:S05]  /*4230*/  @!P2 BRA `(.L_x_74) ;  /* 0x0000007000f4a947 */ /* 0x00cfea0003800000 */
.L_x_156:
[----:B------:R-:W2:Y:S01]  /*4240*/  LDC.64 R14, c[0x0][0xb10] ;  /* 0x0002c400ff0e7b82 */ /* 0x000ea20000000a00 */
[----:B------:R-:W-:Y:S01]  /*4250*/  @!P4 R2UR UR8, R20 ;  /* 0x000000001408c2ca */ /* 0x000fe200000e0000 */
[----:B------:R-:W-:Y:S01]  /*4260*/  VOTEU.ALL UP1, P4 ;  /* 0x0000000000ff7886 */ /* 0x000fe20002020000 */
[----:B------:R-:W-:Y:S01]  /*4270*/  @!P4 R2UR UR9, R21 ;  /* 0x000000001509c2ca */ /* 0x000fe200000e0000 */
[----:B------:R-:W-:Y:S01]  /*4280*/  UMOV UR10, 0x0 ;  /* 0x00000000000a7882 */ /* 0x000fe20000000000 */
[----:B------:R-:W-:Y:S03]  /*4290*/  UMOV UR11, 0x10000000 ;  /* 0x10000000000b7882 */ /* 0x000fe60000000000 */
[----:B------:R-:W3:Y:S01]  /*42a0*/  LDC.64 R10, c[0x0][0xb18] ;  /* 0x0002c600ff0a7b82 */ /* 0x000ee20000000a00 */
[----:B------:R-:W-:Y:S01]  /*42b0*/  @!UP1 UIADD3 UR18, UPT, UPT, UR34, 0x80, URZ ;  /* 0x0000008022129890 */ /* 0x000fe2000fffe0ff */
[----:B------:R-:W-:Y:S01]  /*42c0*/  @P3 SHF.R.U32.HI R28, RZ, 0x10, R25 ;  /* 0x00000010ff1c3819 */ /* 0x000fe20000011619 */
[----:B------:R-:W-:Y:S01]  /*42d0*/  @!UP1 UIADD3 UR16, UPT, UPT, UR7, 0x4200, URZ ;  /* 0x0000420007109890 */ /* 0x000fe2000fffe0ff */
[----:B------:R-:W-:Y:S01]  /*42e0*/  VIADD R30, R30, 0x1 ;  /* 0x000000011e1e7836 */ /* 0x000fe20000000000 */
[----:B------:R-:W-:Y:S03]  /*42f0*/  VOTEU.ALL UP1, P4 ;  /* 0x0000000000ff7886 */ /* 0x000fe60002020000 */
[----:B------:R-:W5:Y:S01]  /*4300*/  @!P1 LDC R0, c[0x0][0xb20] ;  /* 0x0002c800ff009b82 */ /* 0x000f620000000800 */
[----:B------:R-:W-:Y:S01]  /*4310*/  UMOV UR19, UR35 ;  /* 0x0000002300137c82 */ /* 0x000fe20008000000 */
[----:B------:R-:W-:Y:S01]  /*4320*/  IMAD.U32 R21, RZ, RZ, UR8 ;  /* 0x00000008ff157e24 */ /* 0x000fe2000f8e00ff */
[----:B------:R-:W-:Y:S05]  /*4330*/  UMOV UR20, UR36 ;  /* 0x0000002400147c82 */ /* 0x000fea0008000000 */
[----:B-1----:R-:W1:Y:S01]  /*4340*/  @!P1 LDC R3, c[0x0][0xb0c] ;  /* 0x0002c300ff039b82 */ /* 0x002e620000000800 */
[----:B------:R-:W-:Y:S01]  /*4350*/  IMAD.U32 R20, RZ, RZ, UR9 ;  /* 0x00000009ff147e24 */ /* 0x000fe2000f8e00ff */
[----:B------:R-:W-:Y:S01]  /*4360*/  UPRMT UR8, UR37, 0x654, UR17 ;  /* 0x0000065425087896 */ /* 0x000fe20008000011 */
[----:B------:R-:W-:Y:S03]  /*4370*/  @!P4 R2UR UR15, R21 ;  /* 0x00000000150fc2ca */ /* 0x000fe600000e0000 */
[----:B------:R-:W-:Y:S01]  /*4380*/  @!P4 R2UR UR14, R20 ;  /* 0x00000000140ec2ca */ /* 0x000fe200000e0000 */
[----:B------:R-:W-:Y:S11]  /*4390*/  @!P4 IMAD.MOV.U32 R20, RZ, RZ, 0x2000 ;  /* 0x00002000ff14c424 */ /* 0x000ff600078e00ff */
[----:B------:R-:W-:Y:S01]  /*43a0*/  @!UPT UIADD3 URZ, UPT, UPT, URZ, URZ, URZ ;  /* 0x000000fffffff290 */ /* 0x000fe2000fffe0ff */
[----:B------:R1:W-:Y:S01]  /*43b0*/  @!UP1 UTMALDG.3D [UR16], [UR14], desc[UR10] ;  /* 0x00000a100e0095b4 */ /* 0x0003e20008011000 */
[----:B------:R1:W-:Y:S02]  /*43c0*/  @!P4 SYNCS.ARRIVE.TRANS64.RED.A0TR RZ, [UR7+0x50], R20 ;  /* 0x00005014ffffc9a7 */ /* 0x0003e40008300407 */
[----:B-1----:R-:W-:Y:S01]  /*43d0*/  @!P1 ISETP.NE.AND P2, PT, R3, 0x1, PT ;  /* 0x000000010300980c */ /* 0x002fe20003f45270 */
[C---:B--2---:R-:W-:Y:S01]  /*43e0*/  @!P1 IMAD.HI.U32 R14, R13.reuse, R14, RZ ;  /* 0x0000000e0d0e9227 */ /* 0x044fe200078e00ff */
[----:B---3--:R-:W-:Y:S03]  /*43f0*/  @!P1 ISETP.NE.AND P0, PT, R10, 0x1, PT ;  /* 0x000000010a00980c */ /* 0x008fe60003f05270 */
[C---:B------:R-:W-:Y:S01]  /*4400*/  @!P1 IMAD.HI.U32 R11, R8.reuse, R11, RZ ;  /* 0x0000000b080b9227 */ /* 0x040fe200078e00ff */
[----:B------:R-:W-:Y:S04]  /*4410*/  @!P1 SHF.R.U32.HI R14, RZ, R15, R14 ;  /* 0x0000000fff0e9219 */ /* 0x000fe8000001160e */
[----:B-----5:R-:W-:Y:S01]  /*4420*/  @!P1 SHF.R.U32.HI R9, RZ, R0, R11 ;  /* 0x00000000ff099219 */ /* 0x020fe2000001160b */
[----:B------:R-:W-:Y:S01]  /*4430*/  SYNCS.ARRIVE.TRANS64.RED.A1T0 RZ, [UR8], RZ ;  /* 0x000000ffffff79a7 */ /* 0x000fe20008100408 */
[----:B------:R-:W-:Y:S02]  /*4440*/  @!P1 SEL R14, R13, R14, !P2 ;  /* 0x0000000e0d0e9207 */ /* 0x000fe40005000000 */
[----:B------:R-:W-:Y:S01]  /*4450*/  @!P1 SEL R9, R8, R9, !P0 ;  /* 0x0000000908099207 */ /* 0x000fe20004000000 */
[----:B------:R-:W1:Y:S04]  /*4460*/  SYNCS.PHASECHK.TRANS64.TRYWAIT P5, [UR7+0x78], R12 ;  /* 0x0000780cff0075a7 */ /* 0x000e6800080a1107 */
[----:B------:R-:W-:Y:S02]  /*4470*/  @!P1 IMAD.IADD R0, R9, 0x1, -R14 ;  /* 0x0000000109009824 */ /* 0x000fe400078e0a0e */
[----:B------:R-:W-:Y:S02]  /*4480*/  @!P1 IMAD.IADD R9, R14, 0x1, -R9 ;  /* 0x000000010e099824 */ /* 0x000fe400078e0a09 */
[----:B------:R-:W-:Y:S02]  /*4490*/  @!P1 IMAD R13, R0, R3, R13 ;  /* 0x00000003000d9224 */ /* 0x000fe400078e020d */
[----:B------:R-:W-:Y:S01]  /*44a0*/  @!P1 IMAD R8, R9, R10, R8 ;  /* 0x0000000a09089224 */ /* 0x000fe200078e0208 */
[----:B-1----:R-:W-:Y:S06]  /*44b0*/  @!P5 BRA `(.L_x_75) ;  /* 0x00000070006cd947 */ /* 0x002fec0003800000 */
.L_x_158:
[----:B-1----:R-:W-:Y:S01]  /*44c0*/  @!P4 IADD3 R3, P0, PT, R32, 0x580, RZ ;  /* 0x000005802003c810 */ /* 0x002fe20007f1e0ff */
[----:B------:R-:W-:Y:S01]  /*44d0*/  VOTEU.ALL UP1, P4 ;  /* 0x0000000000ff7886 */ /* 0x000fe20002020000 */
[----:B------:R-:W-:Y:S01]  /*44e0*/  UMOV UR18, 0x0 ;  /* 0x0000000000127882 */ /* 0x000fe20000000000 */
[----:B------:R-:W-:Y:S01]  /*44f0*/  UMOV UR19, 0x10000000 ;  /* 0x1000000000137882 */ /* 0x000fe20000000000 */
[----:B------:R-:W-:Y:S01]  /*4500*/  @!P4 R2UR UR9, R3 ;  /* 0x000000000309c2ca */ /* 0x000fe200000e0000 */
[----:B------:R-:W-:Y:S01]  /*4510*/  @!P4 IMAD.X R0, RZ, RZ, R33, P0 ;  /* 0x000000ffff00c224 */ /* 0x000fe200000e0621 */
[----:B------:R-:W-:Y:S01]  /*4520*/  @!UP1 UIADD3 UR10, UPT, UPT, UR34, 0xc0, URZ ;  /* 0x000000c0220a9890 */ /* 0x000fe2000fffe0ff */
[----:B------:R-:W-:Y:S01]  /*4530*/  ISETP.NE.AND P0, PT, R30, 0x2, PT ;  /* 0x000000021e00780c */ /* 0x000fe20003f05270 */
[----:B------:R-:W-:Y:S01]  /*4540*/  UMOV UR11, UR35 ;  /* 0x00000023000b7c82 */ /* 0x000fe20008000000 */
[----:B------:R-:W-:Y:S01]  /*4550*/  UMOV UR12, UR36 ;  /* 0x00000024000c7c82 */ /* 0x000fe20008000000 */
[----:B------:R-:W-:Y:S01]  /*4560*/  @!P4 R2UR UR8, R0 ;  /* 0x000000000008c2ca */ /* 0x000fe200000e0000 */
[----:B------:R-:W-:Y:S01]  /*4570*/  IMAD.IADD R20, R8, 0x1, R147 ;  /* 0x0000000108147824 */ /* 0x000fe200078e0293 */
[----:B------:R-:W-:Y:S01]  /*4580*/  @P3 R2UR UR36, R28 ;  /* 0x000000001c2432ca */ /* 0x000fe200000e0000 */
[----:B------:R-:W-:Y:S01]  /*4590*/  IMAD.IADD R21, R13, 0x1, R170 ;  /* 0x000000010d157824 */ /* 0x000fe200078e02aa */
[----:B------:R-:W-:Y:S02]  /*45a0*/  SEL R0, RZ, 0x1, P0 ;  /* 0x00000001ff007807 */ /* 0x000fe40000000000 */
[----:B------:R-:W-:Y:S01]  /*45b0*/  LOP3.LUT R31, R31, 0x1, RZ, 0x3c, !PT ;  /* 0x000000011f1f7812 */ /* 0x000fe200078e3cff */
[----:B------:R-:W-:Y:S01]  /*45c0*/  IMAD.U32 R10, RZ, RZ, UR9 ;  /* 0x00000009ff0a7e24 */ /* 0x000fe2000f8e00ff */
[----:B------:R-:W-:Y:S01]  /*45d0*/  @!UP1 UIADD3 UR9, UPT, UPT, UR7, 0x58, URZ ;  /* 0x0000005807099890 */ /* 0x000fe2000fffe0ff */
[----:B------:R-:W-:Y:S02]  /*45e0*/  LOP3.LUT R29, R29, R0, RZ, 0x3c, !PT ;  /* 0x000000001d1d7212 */ /* 0x000fe400078e3cff */
[----:B------:R-:W-:Y:S02]  /*45f0*/  SEL R30, R30, RZ, P0 ;  /* 0x000000ff1e1e7207 */ /* 0x000fe40000000000 */
[----:B------:R-:W-:Y:S01]  /*4600*/  IMAD.U32 R11, RZ, RZ, UR8 ;  /* 0x00000008ff0b7e24 */ /* 0x000fe2000f8e00ff */
[----:B------:R-:W-:Y:S01]  /*4610*/  @!P4 R2UR UR14, R10 ;  /* 0x000000000a0ec2ca */ /* 0x000fe200000e0000 */
[----:B------:R-:W-:Y:S01]  /*4620*/  @!UP1 UIADD3 UR8, UPT, UPT, UR7, 0x6200, URZ ;  /* 0x0000620007089890 */ /* 0x000fe2000fffe0ff */
[----:B------:R-:W-:Y:S02]  /*4630*/  VOTEU.ALL UP1, P4 ;  /* 0x0000000000ff7886 */ /* 0x000fe40002020000 */
[----:B------:R-:W-:Y:S11]  /*4640*/  @!P4 R2UR UR15, R11 ;  /* 0x000000000b0fc2ca */ /* 0x000ff600000e0000 */
[----:B------:R-:W-:Y:S02]  /*4650*/  @!UPT UIADD3 URZ, UPT, UPT, URZ, URZ, URZ ;  /* 0x000000fffffff290 */ /* 0x000fe4000fffe0ff */
[----:B------:R2:W-:Y:S01]  /*4660*/  @!UP1 UTMALDG.3D [UR8], [UR14], desc[UR18] ;  /* 0x000012080e0095b4 */ /* 0x0005e20008011000 */
[----:B------:R2:W-:Y:S01]  /*4670*/  @!P4 SYNCS.ARRIVE.TRANS64.RED.A0TR RZ, [UR7+0x58], R23 ;  /* 0x00005817ffffc9a7 */ /* 0x0005e20008300407 */
[----:B------:R-:W-:Y:S01]  /*4680*/  UPLOP3.LUT UP1, UPT, UPT, UPT, UPT, 0x80, 0x8 ;  /* 0x000000000008789c */ /* 0x000fe20003f2f070 */
[----:B------:R-:W-:Y:S01]  /*4690*/  SYNCS.ARRIVE.TRANS64.RED.A1T0 RZ, [UR13], RZ ;  /* 0x000000ffffff79a7 */ /* 0x000fe2000810040d */
[----:B------:R-:W-:Y:S09]  /*46a0*/  @P3 BRA `(.L_x_76) ;  /* 0xfffffff000943947 */ /* 0x000ff2000383ffff */
[----:B------:R-:W-:-:S04]  /*46b0*/  SHF.L.U32 R3, R31, 0x1f, RZ ;  /* 0x0000001f1f037819 */ /* 0x000fc800000006ff */
[----:B------:R-:W1:Y:S02]  /*46c0*/  SYNCS.PHASECHK.TRANS64.TRYWAIT P0, [UR7+0x60], R3 ;  /* 0x00006003ff0075a7 */ /* 0x000e640008001107 */
[----:B-1----:R-:W-:Y:S05]  /*46d0*/  @!P0 BRA `(.L_x_77) ;  /* 0x0000006c00fc8947 */ /* 0x002fea0003800000 */
.L_x_160:
[----:B------:R-:W3:Y:S02]  /*46e0*/  SYNCS.PHASECHK.TRANS64.TRYWAIT P0, [UR7+0x68], R3 ;  /* 0x00006803ff0075a7 */ /* 0x000ee40008001107 */
[----:B---3--:R-:W-:Y:S05]  /*46f0*/  @!P0 BRA `(.L_x_78) ;  /* 0x00000070000c8947 */ /* 0x008fea0003800000 */
.L_x_162:
[----:B------:R-:W3:Y:S02]  /*4700*/  SYNCS.PHASECHK.TRANS64.TRYWAIT P0, [UR7+0x70], R3 ;  /* 0x00007003ff0075a7 */ /* 0x000ee40008001107 */
[----:B---3--:R-:W-:Y:S05]  /*4710*/  @!P0 BRA `(.L_x_79) ;  /* 0x00000070001c8947 */ /* 0x008fea0003800000 */
.L_x_164:
[----:B-1----:R-:W-:-:S07]  /*4720*/  MOV R0, UR7 ;  /* 0x0000000700007c02 */ /* 0x002fce0008000f00 */
.L_x_80:
[----:B-1----:R-:W-:-:S04]  /*4730*/  SHF.L.U32 R3, R31, 0x1f, RZ ;  /* 0x0000001f1f037819 */ /* 0x002fc800000006ff */
[----:B------:R1:W3:Y:S03]  /*4740*/  SYNCS.PHASECHK.TRANS64.TRYWAIT P0, [R0+URZ+0x78], R3 ;  /* 0x00007803000075a7 */ /* 0x0002e600080011ff */
[----:B---3--:R-:W-:Y:S05]  /*4750*/  @!P0 NANOSLEEP.SYNCS 0x989680 ;  /* 0x009896800000895d */ /* 0x008fea0003900000 */
[----:B------:R-:W3:Y:S02]  /*4760*/  @!P0 SYNCS.PHASECHK.TRANS64 P0, [R0+URZ+0x78], R3 ;  /* 0x00007803000085a7 */ /* 0x000ee400080010ff */
[----:B--23--:R-:W-:Y:S05]  /*4770*/  @P0 EXIT ;  /* 0x000000000000094d */ /* 0x00cfea0003800000 */
[----:B------:R-:W-:Y:S05]  /*4780*/  BRA `(.L_x_80) ;  /* 0xfffffffc00e87947 */ /* 0x000fea000383ffff */
.L_x_65:
[----:B------:R-:W-:-:S06]  /*4790*/  UISETP.GE.AND UP1, UPT, UR8, 0x4, UPT ;  /* 0x000000040800788c */ /* 0x000fcc000bf26270 */
[----:B------:R-:W-:-:S13]  /*47a0*/  PLOP3.LUT P0, PT, PT, PT, UP1, 0x80, 0x8 ;  /* 0x000000000008781c */ /* 0x000fda0003f0f018 */
[----:B------:R-:W-:Y:S05]  /*47b0*/  @!P0 EXIT ;  /* 0x000000000000894d */ /* 0x000fea0003800000 */
[----:B------:R-:W-:Y:S01]  /*47c0*/  BAR.SYNC.DEFER_BLOCKING 0x6, 0xa0 ;  /* 0x0182800000007b1d */ /* 0x000fe20000010000 */
[C---:B------:R-:W-:Y:S01]  /*47d0*/  IMAD.SHL.U32 R3, R185.reuse, 0x40, RZ ;  /* 0x00000040b9037824 */ /* 0x040fe200078e00ff */
[C---:B------:R-:W-:Y:S01]  /*47e0*/  LOP3.LUT R189, R185.reuse, 0x60, RZ, 0xc0, !PT ;  /* 0x00000060b9bd7812 */ /* 0x040fe200078ec0ff */
[C---:B------:R-:W-:Y:S01]  /*47f0*/  IMAD.SHL.U32 R172, R185.reuse, 0x8, RZ ;  /* 0x00000008b9ac7824 */ /* 0x040fe200078e00ff */
[C---:B------:R-:W-:Y:S01]  /*4800*/  LOP3.LUT R187, R185.reuse, 0x2, RZ, 0xc0, !PT ;  /* 0x00000002b9bb7812 */ /* 0x040fe200078ec0ff */
[----:B------:R-:W-:Y:S01]  /*4810*/  IMAD.U32 R79, R185, 0x10000, RZ ;  /* 0x00010000b94f7824 */ /* 0x000fe200078e00ff */
[----:B------:R-:W-:Y:S02]  /*4820*/  UMOV UR49, 0x400 ;  /* 0x0000040000317882 */ /* 0x000fe40000000000 */
[----:B------:R-:W1:Y:S01]  /*4830*/  LDC R177, c[0x0][0x370] ;  /* 0x0000dc00ffb17b82 */ /* 0x000e620000000800 */
[----:B------:R-:W-:Y:S01]  /*4840*/  ULEA UR49, UR37, UR49, 0x18 ;  /* 0x0000003125317291 */ /* 0x000fe2000f8ec0ff */
[----:B------:R-:W-:Y:S01]  /*4850*/  LOP3.LUT R5, R3, 0x180, RZ, 0xc0, !PT ;  /* 0x0000018003057812 */ /* 0x000fe200078ec0ff */
[----:B------:R-:W-:Y:S01]  /*4860*/  HFMA2 R191, -RZ, RZ, 0, 0 ;  /* 0x00000000ffbf7431 */ /* 0x000fe200000001ff */
[----:B------:R-:W-:Y:S01]  /*4870*/  LOP3.LUT R79, R79, 0x600000, RZ, 0xc0, !PT ;  /* 0x006000004f4f7812 */ /* 0x000fe200078ec0ff */
[----:B------:R-:W-:Y:S01]  /*4880*/  UIADD3 UR4, UPT, UPT, UR49, 0x8200, URZ ;  /* 0x0000820031047890 */ /* 0x000fe2000fffe0ff */
[----:B------:R-:W-:Y:S01]  /*4890*/  LOP3.LUT R172, R5, 0x30, R172, 0xf8, !PT ;  /* 0x0000003005ac7812 */ /* 0x000fe200078ef8ac */
[----:B------:R-:W-:Y:S01]  /*48a0*/  IMAD.MOV.U32 R76, RZ, RZ, RZ ;  /* 0x000000ffff4c7224 */ /* 0x000fe200078e00ff */
[----:B------:R-:W2:Y:S01]  /*48b0*/  LDC R74, c[0x0][0xb0c] ;  /* 0x0002c300ff4a7b82 */ /* 0x000ea20000000800 */
[----:B------:R-:W-:-:S02]  /*48c0*/  LOP3.LUT R185, R185, 0x4, RZ, 0xc0, !PT ;  /* 0x00000004b9b97812 */ /* 0x000fc400078ec0ff */
[----:B------:R-:W-:Y:S02]  /*48d0*/  CS2R R182, SRZ ;  /* 0x0000000000b67805 */ /* 0x000fe4000001ff00 */
[----:B------:R-:W-:Y:S02]  /*48e0*/  LOP3.LUT R172, R172, 0x1e40, R3, 0xf8, !PT ;  /* 0x00001e40acac7812 */ /* 0x000fe400078ef803 */
[----:B------:R-:W-:Y:S02]  /*48f0*/  CS2R R180, SRZ ;  /* 0x0000000000b47805 */ /* 0x000fe4000001ff00 */
[----:B------:R-:W-:Y:S01]  /*4900*/  IADD3 R184, PT, PT, -R185, 0x2, RZ ;  /* 0x00000002b9b87810 */ /* 0x000fe20007ffe1ff */
[----:B------:R-:W-:Y:S01]  /*4910*/  IMAD.MOV R176, RZ, RZ, -R187 ;  /* 0x000000ffffb07224 */ /* 0x000fe200078e0abb */
[----:B------:R-:W-:Y:S01]  /*4920*/  MOV R188, UR4 ;  /* 0x0000000400bc7c02 */ /* 0x000fe20008000f00 */
[----:B------:R-:W4:Y:S01]  /*4930*/  LDC R174, c[0x0][0xb20] ;  /* 0x0002c800ffae7b82 */ /* 0x000f220000000800 */
[----:B------:R-:W3:Y:S01]  /*4940*/  LDS R0, [UR49+0x120] ;  /* 0x00012031ff007984 */ /* 0x000ee20008000800 */
[----:B------:R-:W-:Y:S01]  /*4950*/  VIADD R186, R172, UR49 ;  /* 0x00000031acba7c36 */ /* 0x000fe20008000000 */
[----:B------:R-:W1:Y:S01]  /*4960*/  LDCU.64 UR52, c[0x0][0x348] ;  /* 0x00006900ff3477ac */ /* 0x000e620008000a00 */
[----:B------:R-:W-:-:S02]  /*4970*/  IMAD.MOV R175, RZ, RZ, -R185 ;  /* 0x000000ffffaf7224 */ /* 0x000fc400078e0ab9 */
[----:B------:R-:W-:Y:S01]  /*4980*/  VIADD R186, R186, 0x200 ;  /* 0x00000200baba7836 */ /* 0x000fe20000000000 */
[----:B------:R-:W1:Y:S01]  /*4990*/  LDCU.64 UR38, c[0x0][0x888] ;  /* 0x00011100ff2677ac */ /* 0x000e620008000a00 */
[----:B------:R-:W1:Y:S01]  /*49a0*/  LDC R73, c[0x0][0xb30] ;  /* 0x0002cc00ff497b82 */ /* 0x000e620000000800 */
[----:B------:R-:W1:Y:S01]  /*49b0*/  LDCU.64 UR44, c[0x0][0x890] ;  /* 0x00011200ff2c77ac */ /* 0x000e620008000a00 */
[----:B------:R-:W-:-:S06]  /*49c0*/  UIADD3 UR48, UPT, UPT, UR49, 0x200, URZ ;  /* 0x0000020031307890 */ /* 0x000fcc000fffe0ff */
[----:B------:R-:W1:Y:S08]  /*49d0*/  LDC.64 R168, c[0x0][0xb10] ;  /* 0x0002c400ffa87b82 */ /* 0x000e700000000a00 */
[----:B------:R-:W1:Y:S08]  /*49e0*/  LDC.64 R70, c[0x0][0xb18] ;  /* 0x0002c600ff467b82 */ /* 0x000e700000000a00 */
[----:B------:R-:W1:Y:S08]  /*49f0*/  LDC.64 R68, c[0x0][0xb28] ;  /* 0x0002ca00ff447b82 */ /* 0x000e700000000a00 */
[----:B------:R-:W1:Y:S01]  /*4a00*/  LDC.64 R166, c[0x0][0x8b0] ;  /* 0x00022c00ffa67b82 */ /* 0x000e620000000a00 */
[----:B---3--:R-:W-:-:S07]  /*4a10*/  IMAD.IADD R79, R0, 0x1, R79 ;  /* 0x00000001004f7824 */ /* 0x008fce00078e024f */
[----:B------:R-:W3:Y:S08]  /*4a20*/  LDC.64 R164, c[0x0][0x8a8] ;  /* 0x00022a00ffa47b82 */ /* 0x000ef00000000a00 */
[----:B--2-4-:R-:W1:Y:S02]  /*4a30*/  LDC R178, c[0x0][0x374] ;  /* 0x0000dd00ffb27b82 */ /* 0x014e640000000800 */
.L_x_125:
[C---:B------:R-:W-:Y:S02]  /*4a40*/  LEA R0, R191.reuse, UR49, 0x3 ;  /* 0x00000031bf007c11 */ /* 0x040fe4000f8e18ff */
[----:B------:R-:W-:Y:S02]  /*4a50*/  SHF.L.U32 R3, R182, 0x1f, RZ ;  /* 0x0000001fb6037819 */ /* 0x000fe400000006ff */
[----:B------:R-:W-:Y:S02]  /*4a60*/  LEA R16, R191, UR49, 0x4 ;  /* 0x00000031bf107c11 */ /* 0x000fe4000f8e20ff */
[----:B------:R-:W2:Y:S02]  /*4a70*/  SYNCS.PHASECHK.TRANS64.TRYWAIT P0, [R0+URZ+0x90], R3 ;  /* 0x00009003000075a7 */ /* 0x000ea400080011ff */
[----:B-12---:R-:W-:Y:S05]  /*4a80*/  @!P0 BRA `(.L_x_81) ;  /* 0x0000006c00588947 */ /* 0x006fea0003800000 */
.L_x_165:
[----:B------:R-:W4:Y:S01]  /*4a90*/  LDC.64 R12, c[0x0][0xb10] ;  /* 0x0002c400ff0c7b82 */ /* 0x000f220000000a00 */
[----:B------:R-:W3:Y:S01]  /*4aa0*/  LDS.128 R16, [R16+0x100] ;  /* 0x0001000010107984 */ /* 0x000ee20000000c00 */
[----:B-1----:R-:W-:Y:S01]  /*4ab0*/  ISETP.NE.AND P1, PT, R73, 0x1, PT ;  /* 0x000000014900780c */ /* 0x002fe20003f25270 */
[----:B--2---:R-:W-:Y:S01]  /*4ac0*/  VIADD R0, R0, 0xa0 ;  /* 0x000000a000007836 */ /* 0x004fe20000000000 */
[----:B------:R-:W-:Y:S04]  /*4ad0*/  ISETP.GE.AND P0, PT, R72, 0x1, PT ;  /* 0x000000014800780c */ /* 0x000fe80003f06270 */
[----:B------:R-:W1:Y:S01]  /*4ae0*/  LDC.64 R10, c[0x0][0xb18] ;  /* 0x0002c600ff0a7b82 */ /* 0x000e620000000a00 */
[----:B------:R-:W-:Y:S01]  /*4af0*/  PRMT R0, RZ, 0x654, R0 ;  /* 0x00000654ff007816 */ /* 0x000fe20000000000 */
[----:B------:R-:W-:Y:S01]  /*4b00*/  @!PT LDS RZ, [RZ] ;  /* 0x00000000fffff984 */ /* 0x000fe20000000800 */
[----:B------:R-:W-:Y:S01]  /*4b10*/  @!PT LDS RZ, [RZ] ;  /* 0x00000000fffff984 */ /* 0x000fe20000000800 */
[----:B------:R-:W-:Y:S01]  /*4b20*/  @!PT LDS RZ, [RZ] ;  /* 0x00000000fffff984 */ /* 0x000fe20000000800 */
[----:B------:R-:W-:Y:S01]  /*4b30*/  @!PT LDS RZ, [RZ] ;  /* 0x00000000fffff984 */ /* 0x000fe20000000800 */
[----:B------:R2:W-:Y:S06]  /*4b40*/  MEMBAR.ALL.CTA ;  /* 0x0000000000007992 */ /* 0x0005ec0000008000 */
[----:B--2---:R-:W2:Y:S01]  /*4b50*/  FENCE.VIEW.ASYNC.S ;  /* 0x00000000000073c6 */ /* 0x004ea20000000000 */
[----:B------:R-:W1:Y:S08]  /*4b60*/  @!P1 LDC R14, c[0x0][0xb20] ;  /* 0x0002c800ff0e9b82 */ /* 0x000e700000000800 */
[----:B------:R-:W1:Y:S01]  /*4b70*/  @!P1 LDC R9, c[0x0][0xb0c] ;  /* 0x0002c300ff099b82 */ /* 0x000e620000000800 */
[----:B--2---:R2:W-:Y:S01]  /*4b80*/  SYNCS.ARRIVE.TRANS64.RED.A1T0 RZ, [R0+URZ], RZ ;  /* 0x000000ff00ff79a7 */ /* 0x0045e200081004ff */
[----:B---3--:R-:W-:Y:S04]  /*4b90*/  LOP3.LUT P4, RZ, R18, 0x1, RZ, 0xc0, !PT ;  /* 0x0000000112ff7812 */ /* 0x008fe8000788c0ff */
[----:B------:R-:W-:Y:S09]  /*4ba0*/  P2R R190, PR, RZ, 0x10 ;  /* 0x00000010ffbe7803 */ /* 0x000ff20000000000 */
[----:B------:R-:W-:Y:S02]  /*4bb0*/  @P4 MOV R77, R16 ;  /* 0x00000010004d4202 */ /* 0x000fe40000000f00 */
[----:B------:R-:W-:Y:S01]  /*4bc0*/  @P4 LOP3.LUT R75, R17, 0xffff, RZ, 0xc0, !PT ;  /* 0x0000ffff114b4812 */ /* 0x000fe200078ec0ff */
[----:B--2-4-:R-:W-:Y:S06]  /*4bd0*/  @!P0 BRA `(.L_x_82) ;  /* 0x0000000000a48947 */ /* 0x014fec0003800000 */
[----:B------:R-:W-:Y:S01]  /*4be0*/  IMAD.HI.U32 R23, R178, R71, RZ ;  /* 0x00000047b2177227 */ /* 0x000fe200078e00ff */
[----:B------:R-:W-:Y:S02]  /*4bf0*/  ISETP.NE.AND P0, PT, R70, 0x1, PT ;  /* 0x000000014600780c */ /* 0x000fe40003f05270 */
[----:B------:R-:W-:Y:S01]  /*4c00*/  ISETP.NE.AND P2, PT, R72, 0x1, PT ;  /* 0x000000014800780c */ /* 0x000fe20003f45270 */
[----:B------:R-:W-:Y:S01]  /*4c10*/  IMAD.HI.U32 R22, R177, R168, RZ ;  /* 0x000000a8b1167227 */ /* 0x000fe200078e00ff */
[----:B------:R-:W-:Y:S02]  /*4c20*/  SHF.R.U32.HI R23, RZ, R174, R23 ;  /* 0x000000aeff177219 */ /* 0x000fe40000011617 */
[----:B------:R-:W-:Y:S01]  /*4c30*/  ISETP.NE.AND P3, PT, R74, 0x1, PT ;  /* 0x000000014a00780c */ /* 0x000fe20003f65270 */
[----:B------:R-:W-:Y:S01]  /*4c40*/  IMAD.HI.U32 R26, R77, R168, RZ ;  /* 0x000000a84d1a7227 */ /* 0x000fe200078e00ff */
[----:B------:R-:W-:Y:S02]  /*4c50*/  SHF.R.U32.HI R22, RZ, R169, R22 ;  /* 0x000000a9ff167219 */ /* 0x000fe40000011616 */
[----:B------:R-:W-:Y:S01]  /*4c60*/  SEL R3, R178, R23, !P0 ;  /* 0x00000017b2037207 */ /* 0x000fe20004000000 */
[----:B------:R-:W-:Y:S01]  /*4c70*/  IMAD.HI.U32 R23, R75, R71, RZ ;  /* 0x000000474b177227 */ /* 0x000fe200078e00ff */
[----:B------:R-:W-:Y:S02]  /*4c80*/  SEL R7, R177, R22, !P3 ;  /* 0x00000016b1077207 */ /* 0x000fe40005800000 */
[----:B------:R-:W-:Y:S01]  /*4c90*/  SHF.R.U32.HI R26, RZ, R169, R26 ;  /* 0x000000a9ff1a7219 */ /* 0x000fe2000001161a */
[-C--:B------:R-:W-:Y:S04]  /*4ca0*/  IMAD.HI.U32 R22, R3, R68.reuse, RZ ;  /* 0x0000004403167227 */ /* 0x080fe800078e00ff */
[----:B------:R-:W-:Y:S01]  /*4cb0*/  IMAD.HI.U32 R24, R7, R68, RZ ;  /* 0x0000004407187227 */ /* 0x000fe200078e00ff */
[-C--:B------:R-:W-:Y:S02]  /*4cc0*/  @P2 SHF.R.U32.HI R3, RZ, R69.reuse, R22 ;  /* 0x00000045ff032219 */ /* 0x080fe40000011616 */
[----:B------:R-:W-:Y:S02]  /*4cd0*/  SHF.R.U32.HI R22, RZ, R174, R23 ;  /* 0x000000aeff167219 */ /* 0x000fe40000011617 */
[----:B------:R-:W-:Y:S01]  /*4ce0*/  @P2 SHF.R.U32.HI R7, RZ, R69, R24 ;  /* 0x00000045ff072219 */ /* 0x000fe20000011618 */
[C---:B------:R-:W-:Y:S01]  /*4cf0*/  IMAD R2, R72.reuse, R3, RZ ;  /* 0x0000000348027224 */ /* 0x040fe200078e02ff */
[----:B------:R-:W-:Y:S02]  /*4d00*/  SEL R5, R75, R22, !P0 ;  /* 0x000000164b057207 */ /* 0x000fe40004000000 */
[----:B------:R-:W-:Y:S01]  /*4d10*/  SEL R3, R77, R26, !P3 ;  /* 0x0000001a4d037207 */ /* 0x000fe20005800000 */
[----:B------:R-:W-:Y:S01]  /*4d20*/  IMAD R4, R72, R7, RZ ;  /* 0x0000000748047224 */ /* 0x000fe200078e02ff */
[C---:B------:R-:W-:Y:S01]  /*4d30*/  ISETP.GE.AND P0, PT, R5.reuse, R2, PT ;  /* 0x000000020500720c */ /* 0x040fe20003f06270 */
[----:B------:R-:W-:Y:S03]  /*4d40*/  IMAD.HI.U32 R6, R5, R68, RZ ;  /* 0x0000004405067227 */ /* 0x000fe600078e00ff */
[----:B------:R-:W-:Y:S01]  /*4d50*/  ISETP.GE.OR P0, PT, R3, R4, P0 ;  /* 0x000000040300720c */ /* 0x000fe20000706670 */
[----:B------:R-:W-:Y:S01]  /*4d60*/  IMAD.MOV R4, RZ, RZ, -R3 ;  /* 0x000000ffff047224 */ /* 0x000fe200078e0a03 */
[-C--:B------:R-:W-:Y:S03]  /*4d70*/  SHF.R.U32.HI R6, RZ, R69.reuse, R6 ;  /* 0x00000045ff067219 */ /* 0x080fe60000011606 */
[----:B------:R-:W-:Y:S01]  /*4d80*/  IMAD R77, R74, R4, R77 ;  /* 0x000000044a4d7224 */ /* 0x000fe200078e024d */
[----:B------:R-:W-:Y:S05]  /*4d90*/  SEL R15, R5, R6, !P2 ;  /* 0x00000006050f7207 */ /* 0x000fea0005000000 */
[----:B------:R-:W-:Y:S02]  /*4da0*/  IMAD.MOV R6, RZ, RZ, -R15 ;  /* 0x000000ffff067224 */ /* 0x000fe400078e0a0f */
[C---:B------:R-:W-:Y:S04]  /*4db0*/  @!P0 IMAD.HI.U32 R2, R3.reuse, R68, RZ ;  /* 0x0000004403028227 */ /* 0x040fe800078e00ff */
[----:B------:R-:W-:Y:S01]  /*4dc0*/  IMAD R6, R72, R6, R5 ;  /* 0x0000000648067224 */ /* 0x000fe200078e0205 */
[----:B------:R-:W-:Y:S04]  /*4dd0*/  @!P0 SHF.R.U32.HI R2, RZ, R69, R2 ;  /* 0x00000045ff028219 */ /* 0x000fe80000011602 */
[----:B------:R-:W-:Y:S02]  /*4de0*/  @!P0 SEL R0, R3, R2, !P2 ;  /* 0x0000000203008207 */ /* 0x000fe40005000000 */
[----:B------:R-:W-:Y:S02]  /*4df0*/  IADD3 R2, PT, PT, -R5, RZ, RZ ;  /* 0x000000ff05027210 */ /* 0x000fe40007ffe1ff */
[----:B------:R-:W-:Y:S01]  /*4e00*/  @!P0 IADD3 R8, PT, PT, R15, -R0, RZ ;  /* 0x800000000f088210 */ /* 0x000fe20007ffe0ff */
[----:B------:R-:W-:Y:S02]  /*4e10*/  @!P0 IMAD R0, R7, R6, R0 ;  /* 0x0000000607008224 */ /* 0x000fe400078e0200 */
[----:B------:R-:W-:Y:S02]  /*4e20*/  IMAD R75, R70, R2, R75 ;  /* 0x00000002464b7224 */ /* 0x000fe400078e024b */
[----:B------:R-:W-:Y:S02]  /*4e30*/  @!P0 IMAD R5, R8, R72, R3 ;  /* 0x0000004808058224 */ /* 0x000fe400078e0203 */
[----:B------:R-:W-:Y:S04]  /*4e40*/  @!P0 IMAD.MOV.U32 R3, RZ, RZ, R0 ;  /* 0x000000ffff038224 */ /* 0x000fe800078e0000 */
[----:B------:R-:W-:Y:S02]  /*4e50*/  IMAD R77, R3, R74, R77 ;  /* 0x0000004a034d7224 */ /* 0x000fe400078e024d */
[----:B------:R-:W-:Y:S07]  /*4e60*/  IMAD R75, R5, R70, R75 ;  /* 0x00000046054b7224 */ /* 0x000fee00078e024b */
.L_x_82:
[----:B-1----:R-:W-:Y:S01]  /*4e70*/  @!P1 ISETP.NE.AND P0, PT, R10, 0x1, PT ;  /* 0x000000010a00980c */ /* 0x002fe20003f05270 */
[----:B------:R-:W-:Y:S01]  /*4e80*/  @!P1 IMAD.HI.U32 R0, R77, R12, RZ ;  /* 0x0000000c4d009227 */ /* 0x000fe200078e00ff */
[----:B------:R-:W-:Y:S01]  /*4e90*/  @!P1 ISETP.NE.AND P2, PT, R9, 0x1, PT ;  /* 0x000000010900980c */ /* 0x000fe20003f45270 */
[----:B------:R-:W-:Y:S01]  /*4ea0*/  ULOP3.LUT UP0, URZ, UR48, 0x1b0, URZ, 0xc0, !UPT ;  /* 0x000001b030ff7892 */ /* 0x000fe2000f80c0ff */
[----:B------:R-:W-:Y:S01]  /*4eb0*/  R2UR UR42, R21 ;  /* 0x00000000152a72ca */ /* 0x000fe200000e0000 */
[----:B------:R-:W-:Y:S01]  /*4ec0*/  @!P1 IMAD.HI.U32 R3, R75, R11, RZ ;  /* 0x0000000b4b039227 */ /* 0x000fe200078e00ff */
[----:B------:R-:W-:Y:S02]  /*4ed0*/  @!P1 SHF.R.U32.HI R0, RZ, R13, R0 ;  /* 0x0000000dff009219 */ /* 0x000fe40000011600 */
[----:B------:R-:W-:Y:S01]  /*4ee0*/  R2UR UR41, R20 ;  /* 0x00000000142972ca */ /* 0x000fe200000e0000 */
[----:B------:R-:W-:Y:S01]  /*4ef0*/  VIADD R191, R191, 0x1 ;  /* 0x00000001bfbf7836 */ /* 0x000fe20000000000 */
[----:B------:R-:W-:Y:S02]  /*4f00*/  @!P1 SHF.R.U32.HI R2, RZ, R14, R3 ;  /* 0x0000000eff029219 */ /* 0x000fe40000011603 */
[----:B------:R-:W-:Y:S02]  /*4f10*/  @!P1 SEL R3, R77, R0, !P2 ;  /* 0x000000004d039207 */ /* 0x000fe40005000000 */
[----:B------:R-:W-:Y:S02]  /*4f20*/  @!P1 SEL R2, R75, R2, !P0 ;  /* 0x000000024b029207 */ /* 0x000fe40004000000 */
[----:B------:R-:W-:Y:S01]  /*4f30*/  @P4 SHF.R.U32.HI R179, RZ, 0x10, R17 ;  /* 0x00000010ffb34819 */ /* 0x000fe20000011611 */
[----:B------:R-:W-:Y:S02]  /*4f40*/  USHF.L.U32 UR42, UR42, 0x7, URZ ;  /* 0x000000072a2a7899 */ /* 0x000fe400080006ff */
[----:B------:R-:W-:Y:S02]  /*4f50*/  @!P1 IMAD.IADD R0, R2, 0x1, -R3 ;  /* 0x0000000102009824 */ /* 0x000fe400078e0a03 */
[----:B------:R-:W-:Y:S01]  /*4f60*/  @!P1 IMAD.IADD R2, R3, 0x1, -R2 ;  /* 0x0000000103029824 */ /* 0x000fe200078e0a02 */
[----:B------:R-:W-:Y:S01]  /*4f70*/  USHF.L.U32 UR41, UR41, 0x8, URZ ;  /* 0x0000000829297899 */ /* 0x000fe200080006ff */
[----:B------:R-:W-:Y:S02]  /*4f80*/  @!P1 IMAD R77, R0, R9, R77 ;  /* 0x00000009004d9224 */ /* 0x000fe400078e024d */
[----:B------:R-:W-:Y:S01]  /*4f90*/  @!P1 IMAD R75, R2, R10, R75 ;  /* 0x0000000a024b9224 */ /* 0x000fe200078e024b */
[----:B------:R-:W-:Y:S08]  /*4fa0*/  BRA.U !UP0, `(.L_x_83) ;  /* 0x0000000108407547 */ /* 0x000ff0000b800000 */
[----:B------:R-:W1:Y:S01]  /*4fb0*/  LDCU.64 UR8, c[0x4][0x88] ;  /* 0x01001100ff0877ac */ /* 0x000e620008000a00 */
[----:B------:R-:W-:Y:S01]  /*4fc0*/  MOV R3, 0x0 ;  /* 0x0000000000037802 */ /* 0x000fe20000000f00 */
[----:B------:R-:W-:Y:S02]  /*4fd0*/  HFMA2 R12, -RZ, RZ, 0, 5.9604644775390625e-08 ;  /* 0x00000001ff0c7431 */ /* 0x000fe400000001ff */
[----:B------:R-:W-:Y:S02]  /*4fe0*/  IMAD.MOV.U32 R8, RZ, RZ, 0x70 ;  /* 0x00000070ff087424 */ /* 0x000fe400078e00ff */
[----:B------:R-:W-:Y:S01]  /*4ff0*/  IMAD.MOV.U32 R13, RZ, RZ, RZ ;  /* 0x000000ffff0d7224 */ /* 0x000fe200078e00ff */
[----:B------:R-:W2:Y:S01]  /*5000*/  LDCU.64 UR6, c[0x4][0x90] ;  /* 0x01001200ff0677ac */ /* 0x000ea20008000a00 */
[----:B------:R-:W3:Y:S01]  /*5010*/  LDC.64 R2, c[0x4][R3] ;  /* 0x0100000003027b82 */ /* 0x000ee20000000a00 */
[----:B------:R-:W4:Y:S01]  /*5020*/  LDCU.64 UR4, c[0x4][0x8] ;  /* 0x01000100ff0477ac */ /* 0x000f220008000a00 */
[----:B-1----:R-:W-:Y:S01]  /*5030*/  MOV R5, UR9 ;  /* 0x0000000900057c02 */ /* 0x002fe20008000f00 */
[----:B------:R-:W-:Y:S01]  /*5040*/  IMAD.U32 R4, RZ, RZ, UR8 ;  /* 0x00000008ff047e24 */ /* 0x000fe2000f8e00ff */
[----:B--2---:R-:W-:Y:S01]  /*5050*/  MOV R7, UR7 ;  /* 0x0000000700077c02 */ /* 0x004fe20008000f00 */
[----:B------:R-:W-:Y:S01]  /*5060*/  IMAD.U32 R6, RZ, RZ, UR6 ;  /* 0x00000006ff067e24 */ /* 0x000fe2000f8e00ff */
[----:B----4-:R-:W-:Y:S01]  /*5070*/  MOV R11, UR5 ;  /* 0x00000005000b7c02 */ /* 0x010fe20008000f00 */
[----:B------:R-:W-:Y:S02]  /*5080*/  IMAD.U32 R10, RZ, RZ, UR4 ;  /* 0x00000004ff0a7e24 */ /* 0x000fe4000f8e00ff */
[----:B------:R-:W-:Y:S07]  /*5090*/  LEPC R20, `(.L_x_83) ;  /* 0x000000001014794e */ /* 0x000fee0000000000 */
[----:B---3-5:R-:W-:Y:S05]  /*50a0*/  CALL.ABS.NOINC R2 ;  /* 0x0000000002007343 */ /* 0x028fea0003c00000 */
.L_x_83:
[----:B------:R-:W-:Y:S01]  /*50b0*/  LOP3.LUT P0, RZ, R188, 0x1b0, RZ, 0xc0, !PT ;  /* 0x000001b0bcff7812 */ /* 0x000fe2000780c0ff */
[----:B------:R-:W-:Y:S11]  /*50c0*/  BSSY.RECONVERGENT B6, `(.L_x_84) ;  /* 0x0000013000067945 */ /* 0x000ff60003800200 */
[----:B------:R-:W-:Y:S01]  /*50d0*/  @!UPT UIADD3 URZ, UPT, UPT, URZ, URZ, URZ ;  /* 0x000000fffffff290 */ /* 0x000fe2000fffe0ff */
[----:B------:R-:W-:Y:S05]  /*50e0*/  @!P0 BRA `(.L_x_85) ;  /* 0x0000000000408947 */ /* 0x000fea0003800000 */
        /* <DEDUP_REMOVED lines=16> */
.L_x_85:
[----:B------:R-:W-:Y:S05]  /*51f0*/  BSYNC.RECONVERGENT B6 ;  /* 0x0000000000067941 */ /* 0x000fea0003800200 */
.L_x_84:
[----:B------:R-:W-:Y:S01]  /*5200*/  ISETP.NE.U32.AND P4, PT, R166, RZ, PT ;  /* 0x000000ffa600720c */ /* 0x000fe20003f85070 */
[----:B------:R-:W-:Y:S01]  /*5210*/  UISETP.NE.AND UP2, UPT, UR50, URZ, UPT ;  /* 0x000000ff3200728c */ /* 0x000fe2000bf45270 */
[----:B------:R-:W-:Y:S01]  /*5220*/  ISETP.NE.U32.AND P2, PT, RZ, UR38, PT ;  /* 0x00000026ff007c0c */ /* 0x000fe2000bf45070 */
[----:B------:R-:W-:Y:S01]  /*5230*/  UISETP.NE.U32.AND UP1, UPT, UR44, URZ, UPT ;  /* 0x000000ff2c00728c */ /* 0x000fe2000bf25070 */
[----:B------:R-:W-:Y:S01]  /*5240*/  ISETP.NE.AND.EX P4, PT, R167, RZ, PT, P4 ;  /* 0x000000ffa700720c */ /* 0x000fe20003f85340 */
[----:B------:R-:W-:Y:S01]  /*5250*/  UPLOP3.LUT UP0, UPT, UPT, UPT, UPT, 0x40, 0x4 ;  /* 0x000000000004789c */ /* 0x000fe20003f0e870 */
[----:B------:R-:W-:Y:S01]  /*5260*/  ISETP.NE.AND.EX P2, PT, RZ, UR39, PT, P2 ;  /* 0x00000027ff007c0c */ /* 0x000fe2000bf45320 */
[----:B------:R-:W-:Y:S01]  /*5270*/  UISETP.NE.AND.EX UP1, UPT, UR45, URZ, UPT, UP1 ;  /* 0x000000ff2d00728c */ /* 0x000fe2000bf25310 */
[----:B------:R-:W-:Y:S04]  /*5280*/  PLOP3.LUT P1, PT, PT, PT, UP2, 0x80, 0x8 ;  /* 0x000000000008781c */ /* 0x000fe80003f2f028 */
[----:B------:R-:W-:Y:S06]  /*5290*/  @UP2 UPLOP3.LUT UP0, UPT, UPT, UPT, UP1, 0x80, 0x8 ;  /* 0x000000000008289c */ /* 0x000fec0003f0f010 */
[----:B------:R-:W-:Y:S01]  /*52a0*/  PLOP3.LUT P0, PT, PT, PT, UP0, 0x80, 0x8 ;  /* 0x000000000008781c */ /* 0x000fe20003f0f008 */
[----:B------:R-:W-:Y:S01]  /*52b0*/  @!UPT UIADD3 URZ, UPT, UPT, URZ, URZ, URZ ;  /* 0x000000fffffff290 */ /* 0x000fe2000fffe0ff */
[----:B------:R-:W-:Y:S11]  /*52c0*/  BRA.U !UP1, `(.L_x_86) ;  /* 0x0000000109387547 */ /* 0x000ff6000b800000 */
[----:B------:R-:W-:Y:S01]  /*52d0*/  UISETP.NE.U32.AND UP0, UPT, UR38, URZ, UPT ;  /* 0x000000ff2600728c */ /* 0x000fe2000bf05070 */
[----:B------:R-:W-:Y:S02]  /*52e0*/  HFMA2 R0, -RZ, RZ, 0, 5.9604644775390625e-08 ;  /* 0x00000001ff007431 */ /* 0x000fe400000001ff */
[----:B------:R-:W-:Y:S01]  /*52f0*/  IMAD.MOV.U32 R171, RZ, RZ, 0x1 ;  /* 0x00000001ffab7424 */ /* 0x000fe200078e00ff */
[----:B------:R-:W-:Y:S06]  /*5300*/  UISETP.NE.AND.EX UP0, UPT, UR39, URZ, UPT, UP0 ;  /* 0x000000ff2700728c */ /* 0x000fec000bf05300 */
[----:B------:R-:W-:Y:S05]  /*5310*/  PLOP3.LUT P3, PT, PT, PT, UP0, 0x80, 0x8 ;  /* 0x000000000008781c */ /* 0x000fea0003f6f008 */
[----:B------:R-:W1:Y:S01]  /*5320*/  @UP0 LDCU.64 UR6, c[0x0][0x888] ;  /* 0x00011100ff0607ac */ /* 0x000e620008000a00 */
[----:B------:R-:W-:Y:S07]  /*5330*/  @UP0 UIMAD UR4, UR36, UR44, URZ ;  /* 0x0000002c240402a4 */ /* 0x000fee000f8e02ff */
[----:B------:R-:W-:Y:S01]  /*5340*/  @!P3 PRMT R171, R0, 0x7610, R171 ;  /* 0x0000761000abb816 */ /* 0x000fe200000000ab */
[----:B-1----:R-:W-:Y:S03]  /*5350*/  @UP0 UIMAD.WIDE UR6, UR4, 0x4, UR6 ;  /* 0x00000004040608a5 */ /* 0x002fe6000f8e0206 */
[----:B------:R-:W1:Y:S03]  /*5360*/  @!UP0 LDCU UR4, c[0x0][0x880] ;  /* 0x00011000ff0487ac */ /* 0x000e660008000800 */
[----:B------:R-:W-:Y:S01]  /*5370*/  IMAD.U32 R2, RZ, RZ, UR6 ;  /* 0x00000006ff027e24 */ /* 0x000fe2000f8e00ff */
[----:B------:R-:W-:Y:S05]  /*5380*/  MOV R3, UR7 ;  /* 0x0000000700037c02 */ /* 0x000fea0008000f00 */
[----:B-----5:R2:W5:Y:S02]  /*5390*/  @P3 LDG.E R81, desc[UR46][R2.64] ;  /* 0x0000002e02513981 */ /* 0x020564000c1e1900 */
[----:B-12---:R-:W-:Y:S02]  /*53a0*/  @!P3 IMAD.U32 R81, RZ, RZ, UR4 ;  /* 0x00000004ff51be24 */ /* 0x006fe4000f8e00ff */
.L_x_86:
[----:B------:R-:W-:Y:S05]  /*53b0*/  @!P4 BRA `(.L_x_87) ;  /* 0x000000000020c947 */ /* 0x000fea0003800000 */
[----:B------:R-:W-:Y:S04]  /*53c0*/  ISETP.NE.U32.AND P3, PT, R164, RZ, PT ;  /* 0x000000ffa400720c */ /* 0x000fe80003f65070 */
[----:B------:R-:W-:Y:S11]  /*53d0*/  ISETP.NE.AND.EX P3, PT, R165, RZ, PT, P3 ;  /* 0x000000ffa500720c */ /* 0x000ff60003f65330 */
[----:B------:R-:W-:Y:S02]  /*53e0*/  @!UPT UIADD3 URZ, UPT, UPT, URZ, URZ, URZ ;  /* 0x000000fffffff290 */ /* 0x000fe4000fffe0ff */
[----:B------:R-:W1:Y:S01]  /*53f0*/  @P3 LDC.64 R2, c[0x0][0x8a8] ;  /* 0x00022a00ff023b82 */ /* 0x000e620000000a00 */
[----:B------:R-:W-:Y:S04]  /*5400*/  @P3 IMAD R0, R166, UR36, RZ ;  /* 0x00000024a6003c24 */ /* 0x000fe8000f8e02ff */
[----:B-1----:R-:W-:Y:S05]  /*5410*/  @P3 IMAD.WIDE R2, R0, 0x4, R2 ;  /* 0x0000000400023825 */ /* 0x002fea00078e0202 */
[----:B-----5:R1:W5:Y:S02]  /*5420*/  @P3 LDG.E R78, desc[UR46][R2.64] ;  /* 0x0000002e024e3981 */ /* 0x020364000c1e1900 */
[----:B-1----:R-:W2:Y:S02]  /*5430*/  @!P3 LDC R78, c[0x0][0x8a0] ;  /* 0x00022800ff4ebb82 */ /* 0x002ea40000000800 */
.L_x_87:
[----:B-----5:R-:W-:Y:S01]  /*5440*/  FSETP.NEU.AND P4, PT, R81, RZ, PT ;  /* 0x000000ff5100720b */ /* 0x020fe20003f8d000 */
[----:B------:R-:W-:Y:S01]  /*5450*/  BSSY B1, `(.L_x_88) ;  /* 0x0000047000017945 */ /* 0x000fe20003800000 */
[----:B------:R-:W-:Y:S01]  /*5460*/  SEL R5, RZ, 0xffffffff, P2 ;  /* 0xffffffffff057807 */ /* 0x000fe20001000000 */
[----:B------:R-:W-:Y:S01]  /*5470*/  IMAD.MOV.U32 R196, RZ, RZ, 0x1 ;  /* 0x00000001ffc47424 */ /* 0x000fe200078e00ff */
[----:B------:R-:W-:Y:S01]  /*5480*/  LOP3.LUT P3, RZ, R171, 0xff, RZ, 0xc0, !PT ;  /* 0x000000ffabff7812 */ /* 0x000fe2000786c0ff */
[C---:B------:R-:W-:Y:S01]  /*5490*/  IMAD R80, R76.reuse, 0x100, R79 ;  /* 0x000001004c507824 */ /* 0x040fe200078e024f */
[----:B------:R-:W-:Y:S02]  /*54a0*/  @P1 SEL R0, RZ, 0xffffffff, P4 ;  /* 0xffffffffff001807 */ /* 0x000fe40002000000 */
[----:B------:R-:W-:Y:S02]  /*54b0*/  CS2R R162, SRZ ;  /* 0x0000000000a27805 */ /* 0x000fe4000001ff00 */
[----:B------:R-:W-:Y:S02]  /*54c0*/  LEA R3, R181, UR49, 0x3 ;  /* 0x00000031b5037c11 */ /* 0x000fe4000f8e18ff */
[----:B------:R-:W-:Y:S02]  /*54d0*/  CS2R R160, SRZ ;  /* 0x0000000000a07805 */ /* 0x000fe4000001ff00 */
[----:B------:R-:W-:Y:S02]  /*54e0*/  @P0 SEL R0, R5, R0, !P3 ;  /* 0x0000000005000207 */ /* 0x000fe40005800000 */
[----:B------:R-:W-:Y:S02]  /*54f0*/  CS2R R158, SRZ ;  /* 0x00000000009e7805 */ /* 0x000fe4000001ff00 */
[----:B------:R-:W-:Y:S02]  /*5500*/  LEA R193, R76, UR49, 0x3 ;  /* 0x000000314cc17c11 */ /* 0x000fe4000f8e18ff */
[----:B------:R-:W-:Y:S02]  /*5510*/  CS2R R156, SRZ ;  /* 0x00000000009c7805 */ /* 0x000fe4000001ff00 */
[----:B------:R-:W-:Y:S02]  /*5520*/  @P1 LOP3.LUT R0, R0, 0x1, RZ, 0xc0, !PT ;  /* 0x0000000100001812 */ /* 0x000fe400078ec0ff */
[----:B------:R-:W-:Y:S02]  /*5530*/  CS2R R154, SRZ ;  /* 0x00000000009a7805 */ /* 0x000fe4000001ff00 */
[----:B------:R-:W-:Y:S02]  /*5540*/  SHF.L.U32 R2, R183, 0x1f, RZ ;  /* 0x0000001fb7027819 */ /* 0x000fe400000006ff */
[----:B------:R-:W-:Y:S02]  /*5550*/  CS2R R152, SRZ ;  /* 0x0000000000987805 */ /* 0x000fe4000001ff00 */
[----:B------:R-:W-:Y:S02]  /*5560*/  ISETP.NE.U32.OR P6, PT, R0, 0x1, !P1 ;  /* 0x000000010000780c */ /* 0x000fe40004fc5470 */
[----:B------:R-:W-:Y:S02]  /*5570*/  CS2R R150, SRZ ;  /* 0x0000000000967805 */ /* 0x000fe4000001ff00 */
[----:B------:R-:W-:Y:S02]  /*5580*/  PLOP3.LUT P2, PT, PT, PT, UP1, 0x80, 0x8 ;  /* 0x000000000008781c */ /* 0x000fe40003f4f018 */
[----:B------:R-:W-:Y:S02]  /*5590*/  CS2R R148, SRZ ;  /* 0x0000000000947805 */ /* 0x000fe4000001ff00 */
[----:B------:R-:W-:Y:S02]  /*55a0*/  SEL R0, RZ, 0xffffffff, P4 ;  /* 0xffffffffff007807 */ /* 0x000fe40002000000 */
[----:B------:R-:W-:Y:S03]  /*55b0*/  P2R R198, PR, RZ, 0x40 ;  /* 0x00000040ffc67803 */ /* 0x000fe60000000000 */
[----:B------:R-:W-:Y:S04]  /*55c0*/  @P6 SHF.L.U32 R4, R180, 0x1f, RZ ;  /* 0x0000001fb4046819 */ /* 0x000fe800000006ff */
[----:B------:R-:W-:Y:S01]  /*55d0*/  @P2 SEL R0, R5, R0, !P3 ;  /* 0x0000000005002207 */ /* 0x000fe20005800000 */
[----:B------:R-:W1:Y:S03]  /*55e0*/  @P6 SYNCS.PHASECHK.TRANS64.TRYWAIT P1, [R3+URZ+0x40], R4 ;  /* 0x00004004030065a7 */ /* 0x000e6600080211ff */
[----:B------:R-:W-:Y:S04]  /*55f0*/  LOP3.LUT R0, R0, 0x1, RZ, 0xc0, !PT ;  /* 0x0000000100007812 */ /* 0x000fe800078ec0ff */
[----:B------:R-:W-:Y:S04]  /*5600*/  ISETP.NE.U32.AND P5, PT, R0, 0x1, PT ;  /* 0x000000010000780c */ /* 0x000fe80003fa5070 */
[----:B------:R-:W-:Y:S01]  /*5610*/  P2R R197, PR, RZ, 0x20 ;  /* 0x00000020ffc57803 */ /* 0x000fe20000000000 */
[----:B------:R3:W4:Y:S01]  /*5620*/  SYNCS.PHASECHK.TRANS64.TRYWAIT P0, [R193+URZ+0xb0], R2 ;  /* 0x0000b002c10075a7 */ /* 0x00072200080011ff */
[----:B-1----:R-:W-:Y:S01]  /*5630*/  @P6 SEL R196, RZ, 0x1, !P1 ;  /* 0x00000001ffc46807 */ /* 0x002fe20004800000 */
[----:B---3--:R-:W-:Y:S06]  /*5640*/  @!P6 BRA `(.L_x_89) ;  /* 0x00000000009ce947 */ /* 0x008fec0003800000 */
[----:B------:R-:W-:Y:S01]  /*5650*/  @P5 IMAD R6, R181, 0x2000, R186 ;  /* 0x00002000b5065824 */ /* 0x000fe200078e02ba */
[----:B------:R-:W-:Y:S01]  /*5660*/  ISETP.NE.AND P1, PT, R196, RZ, PT ;  /* 0x000000ffc400720c */ /* 0x000fe20003f25270 */
[----:B------:R-:W-:Y:S01]  /*5670*/  BSSY B0, `(.L_x_90) ;  /* 0x0000010000007945 */ /* 0x000fe20003800000 */
[----:B------:R-:W-:Y:S01]  /*5680*/  CS2R R150, SRZ ;  /* 0x0000000000967805 */ /* 0x000fe2000001ff00 */
[--C-:B------:R-:W-:Y:S01]  /*5690*/  @P5 IMAD R7, R187, -0x10, R6.reuse ;  /* 0xfffffff0bb075824 */ /* 0x100fe200078e0206 */
[----:B------:R-:W-:Y:S01]  /*56a0*/  CS2R R148, SRZ ;  /* 0x0000000000947805 */ /* 0x000fe2000001ff00 */
[----:B------:R-:W-:Y:S01]  /*56b0*/  @P5 IMAD R5, R185, -0x10, R6 ;  /* 0xfffffff0b9055824 */ /* 0x000fe200078e0206 */
[----:B------:R-:W-:Y:S01]  /*56c0*/  CS2R R158, SRZ ;  /* 0x00000000009e7805 */ /* 0x000fe2000001ff00 */
[----:B------:R-:W-:Y:S01]  /*56d0*/  @P5 IMAD R4, R184, 0x10, R7 ;  /* 0x00000010b8045824 */ /* 0x000fe200078e0207 */
[----:B------:R-:W-:Y:S02]  /*56e0*/  CS2R R156, SRZ ;  /* 0x00000000009c7805 */ /* 0x000fe4000001ff00 */
[----:B------:R-:W-:Y:S02]  /*56f0*/  CS2R R154, SRZ ;  /* 0x00000000009a7805 */ /* 0x000fe4000001ff00 */
[----:B------:R-:W-:Y:S02]  /*5700*/  CS2R R152, SRZ ;  /* 0x0000000000987805 */ /* 0x000fe4000001ff00 */
[----:B------:R-:W-:Y:S02]  /*5710*/  CS2R R162, SRZ ;  /* 0x0000000000a27805 */ /* 0x000fe4000001ff00 */
[----:B------:R-:W-:Y:S01]  /*5720*/  CS2R R160, SRZ ;  /* 0x0000000000a07805 */ /* 0x000fe2000001ff00 */
[----:B------:R-:W-:Y:S06]  /*5730*/  @P1 BRA `(.L_x_91) ;  /* 0x00000000000c1947 */ /* 0x000fec0003800000 */
[----:B------:R-:W-:Y:S04]  /*5740*/  SHF.L.U32 R0, R180, 0x1f, RZ ;  /* 0x0000001fb4007819 */ /* 0x000fe800000006ff */
[----:B------:R-:W1:Y:S02]  /*5750*/  SYNCS.PHASECHK.TRANS64.TRYWAIT P1, [R3+URZ+0x40], R0 ;  /* 0x00004000030075a7 */ /* 0x000e6400080211ff */
[----:B-1----:R-:W-:Y:S05]  /*5760*/  @!P1 BRA `(.L_x_92) ;  /* 0x0000006000349947 */ /* 0x002fea0003800000 */
.L_x_91:
[----:B------:R-:W-:Y:S05]  /*5770*/  BSYNC B0 ;  /* 0x0000000000007941 */ /* 0x000fea0003800000 */
.L_x_90:
[----:B------:R-:W-:Y:S01]  /*5780*/  ISETP.NE.AND P1, PT, R197, RZ, PT ;  /* 0x000000ffc500720c */ /* 0x000fe20003f25270 */
[----:B-1----:R-:W-:Y:S02]  /*5790*/  VIADD R3, R3, 0x60 ;  /* 0x0000006003037836 */ /* 0x002fe40000000000 */
[----:B------:R-:W-:Y:S02]  /*57a0*/  IMAD.U32 R0, RZ, RZ, UR37 ;  /* 0x00000025ff007e24 */ /* 0x000fe4000f8e00ff */
[----:B------:R-:W-:Y:S03]  /*57b0*/  VIADD R181, R181, 0x1 ;  /* 0x00000001b5b57836 */ /* 0x000fe60000000000 */
[----:B------:R-:W-:Y:S05]  /*57c0*/  PRMT R0, R0, 0x654, R3 ;  /* 0x0000065400007816 */ /* 0x000fea0000000003 */
[----:B------:R1:W3:Y:S04]  /*57d0*/  @P1 LDS.128 R148, [R6] ;  /* 0x0000000006941984 */ /* 0x0002e80000000c00 */
[----:B------:R1:W1:Y:S04]  /*57e0*/  @P1 LDS.128 R156, [R5+0x20] ;  /* 0x00002000059c1984 */ /* 0x0002680000000c00 */
[----:B------:R1:W1:Y:S04]  /*57f0*/  @P1 LDS.128 R152, [R7+0x10] ;  /* 0x0000100007981984 */ /* 0x0002680000000c00 */
[----:B------:R1:W1:Y:S01]  /*5800*/  @P1 LDS.128 R160, [R4+0x10] ;  /* 0x0000100004a01984 */ /* 0x0002620000000c00 */
[C---:B------:R-:W-:Y:S01]  /*5810*/  ISETP.NE.AND P1, PT, R181.reuse, 0x4, PT ;  /* 0x00000004b500780c */ /* 0x040fe20003f25270 */
[----:B------:R-:W-:Y:S01]  /*5820*/  @!PT LDS RZ, [RZ] ;  /* 0x00000000fffff984 */ /* 0x000fe20000000800 */
[----:B------:R-:W-:Y:S01]  /*5830*/  @!PT LDS RZ, [RZ] ;  /* 0x00000000fffff984 */ /* 0x000fe20000000800 */
[----:B------:R-:W-:Y:S01]  /*5840*/  @!PT LDS RZ, [RZ] ;  /* 0x00000000fffff984 */ /* 0x000fe20000000800 */
[----:B------:R-:W-:Y:S01]  /*5850*/  @!PT LDS RZ, [RZ] ;  /* 0x00000000fffff984 */ /* 0x000fe20000000800 */
[----:B------:R5:W-:Y:S06]  /*5860*/  MEMBAR.ALL.CTA ;  /* 0x0000000000007992 */ /* 0x000bec0000008000 */
[----:B-----5:R-:W5:Y:S01]  /*5870*/  FENCE.VIEW.ASYNC.S ;  /* 0x00000000000073c6 */ /* 0x020f620000000000 */
[----:B------:R-:W-:Y:S02]  /*5880*/  SEL R3, RZ, 0x1, P1 ;  /* 0x00000001ff037807 */ /* 0x000fe40000800000 */
[----:B------:R-:W-:Y:S02]  /*5890*/  SEL R181, R181, RZ, P1 ;  /* 0x000000ffb5b57207 */ /* 0x000fe40000800000 */
[----:B------:R-:W-:Y:S01]  /*58a0*/  LOP3.LUT R180, R180, R3, RZ, 0x3c, !PT ;  /* 0x00000003b4b47212 */ /* 0x000fe200078e3cff */
[----:B-----5:R1:W-:Y:S06]  /*58b0*/  SYNCS.ARRIVE.TRANS64.RED.A1T0 RZ, [R0+URZ], RZ ;  /* 0x000000ff00ff79a7 */ /* 0x0203ec00081004ff */
.L_x_89:
[----:B------:R-:W-:Y:S05]  /*58c0*/  BSYNC B1 ;  /* 0x0000000000017941 */ /* 0x000fea0003800000 */
.L_x_88:
[----:B-1----:R-:W-:Y:S04]  /*58d0*/  SHF.R.U32.HI R0, RZ, 0x15, R80 ;  /* 0x00000015ff007819 */ /* 0x002fe80000011650 */
[----:B------:R-:W-:Y:S01]  /*58e0*/  LOP3.LUT P1, RZ, R0, 0x3, R173, 0x48, !PT ;  /* 0x0000000300ff7812 */ /* 0x000fe200078248ad */
[----:B------:R-:W-:Y:S01]  /*58f0*/  @!UPT UIADD3 URZ, UPT, UPT, URZ, URZ, URZ ;  /* 0x000000fffffff290 */ /* 0x000fe2000fffe0ff */
[----:B----4-:R-:W-:Y:S11]  /*5900*/  @P0 BRA `(.L_x_93) ;  /* 0x0000000000080947 */ /* 0x010ff60003800000 */
[----:B------:R-:W1:Y:S02]  /*5910*/  SYNCS.PHASECHK.TRANS64.TRYWAIT P0, [R193+URZ+0xb0], R2 ;  /* 0x0000b002c10075a7 */ /* 0x000e6400080011ff */
[----:B-1----:R-:W-:Y:S05]  /*5920*/  @!P0 BRA `(.L_x_94) ;  /* 0x0000005c00d88947 */ /* 0x002fea0003800000 */
.L_x_93:
[----:B------:R-:W-:Y:S04]  /*5930*/  BSSY.RECONVERGENT B6, `(.L_x_95) ;  /* 0x0000012000067945 */ /* 0x000fe80003800200 */
[----:B------:R-:W-:Y:S05]  /*5940*/  @!P1 BRA `(.L_x_96) ;  /* 0x0000000000409947 */ /* 0x000fea0003800000 */
[----:B------:R-:W4:Y:S01]  /*5950*/  LDCU.64 UR8, c[0x4][0x78] ;  /* 0x01000f00ff0877ac */ /* 0x000f220008000a00 */
[----:B------:R-:W-:Y:S01]  /*5960*/  MOV R3, 0x0 ;  /* 0x0000000000037802 */ /* 0x000fe20000000f00 */
[----:B------:R-:W-:Y:S02]  /*5970*/  HFMA2 R12, -RZ, RZ, 0, 5.9604644775390625e-08 ;  /* 0x00000001ff0c7431 */ /* 0x000fe400000001ff */
[----:B------:R-:W-:Y:S02]  /*5980*/  IMAD.MOV.U32 R8, RZ, RZ, 0x192 ;  /* 0x00000192ff087424 */ /* 0x000fe400078e00ff */
[----:B------:R-:W-:Y:S01]  /*5990*/  IMAD.MOV.U32 R13, RZ, RZ, RZ ;  /* 0x000000ffff0d7224 */ /* 0x000fe200078e00ff */
[----:B------:R-:W5:Y:S01]  /*59a0*/  LDCU.64 UR6, c[0x4][0x80] ;  /* 0x01001000ff0677ac */ /* 0x000f620008000a00 */
[----:B-1----:R-:W1:Y:S01]  /*59b0*/  LDC.64 R2, c[0x4][R3] ;  /* 0x0100000003027b82 */ /* 0x002e620000000a00 */
[----:B------:R-:W2:Y:S01]  /*59c0*/  LDCU.64 UR4, c[0x4][0x18] ;  /* 0x01000300ff0477ac */ /* 0x000ea20008000a00 */
[----:B----4-:R-:W-:Y:S01]  /*59d0*/  MOV R5, UR9 ;  /* 0x0000000900057c02 */ /* 0x010fe20008000f00 */
[----:B------:R-:W-:Y:S01]  /*59e0*/  IMAD.U32 R4, RZ, RZ, UR8 ;  /* 0x00000008ff047e24 */ /* 0x000fe2000f8e00ff */
[----:B-----5:R-:W-:Y:S01]  /*59f0*/  MOV R7, UR7 ;  /* 0x0000000700077c02 */ /* 0x020fe20008000f00 */
[----:B------:R-:W-:Y:S01]  /*5a00*/  IMAD.U32 R6, RZ, RZ, UR6 ;  /* 0x00000006ff067e24 */ /* 0x000fe2000f8e00ff */
[----:B--2---:R-:W-:Y:S01]  /*5a10*/  MOV R11, UR5 ;  /* 0x00000005000b7c02 */ /* 0x004fe20008000f00 */
[----:B------:R-:W-:Y:S02]  /*5a20*/  IMAD.U32 R10, RZ, RZ, UR4 ;  /* 0x00000004ff0a7e24 */ /* 0x000fe4000f8e00ff */
[----:B------:R-:W-:Y:S07]  /*5a30*/  LEPC R20, `(.L_x_96) ;  /* 0x000000001014794e */ /* 0x000fee0000000000 */
[----:B-1-3--:R-:W-:Y:S05]  /*5a40*/  CALL.ABS.NOINC R2 ;  /* 0x0000000002007343 */ /* 0x00afea0003c00000 */
.L_x_96:
[----:B------:R-:W-:Y:S05]  /*5a50*/  BSYNC.RECONVERGENT B6 ;  /* 0x0000000000067941 */ /* 0x000fea0003800200 */
.L_x_95:
[-C--:B---3--:R-:W-:Y:S01]  /*5a60*/  F2FP.F16.E5M2.UNPACK_B R83, R148.reuse ;  /* 0x00000094ff53723e */ /* 0x088fe200020004ff */
[----:B------:R-:W-:Y:S05]  /*5a70*/  WARPSYNC.ALL ;  /* 0x0000000000007948 */ /* 0x000fea0003800000 */
[----:B------:R-:W-:Y:S01]  /*5a80*/  R2UR UR4, R80 ;  /* 0x00000000500472ca */ /* 0x000fe200000e0000 */
[--C-:B------:R-:W-:Y:S01]  /*5a90*/  HADD2.F32 R82, -RZ, R83.reuse.H0_H0 ;  /* 0x20000053ff527230 */ /* 0x100fe20000004100 */
[----:B------:R-:W-:Y:S01]  /*5aa0*/  F2FP.F16.E5M2.UNPACK_B R85, R148.H1 ;  /* 0x00000094ff55723e */ /* 0x000fe200030004ff */
[----:B------:R-:W-:Y:S01]  /*5ab0*/  HADD2.F32 R83, -RZ, R83.H1_H1 ;  /* 0x30000053ff537230 */ /* 0x000fe20000004100 */
[-C--:B------:R-:W-:Y:S01]  /*5ac0*/  F2FP.F16.E5M2.UNPACK_B R87, R149.reuse ;  /* 0x00000095ff57723e */ /* 0x080fe200020004ff */
[----:B------:R-:W-:Y:S01]  /*5ad0*/  BSSY.RECONVERGENT B0, `(.L_x_97) ;  /* 0x000011d000007945 */ /* 0x000fe20003800200 */
[----:B------:R-:W-:Y:S01]  /*5ae0*/  F2FP.F16.E5M2.UNPACK_B R89, R149.H1 ;  /* 0x00000095ff59723e */ /* 0x000fe200030004ff */
[----:B------:R-:W-:Y:S01]  /*5af0*/  HADD2.F32 R84, -RZ, R85.H0_H0 ;  /* 0x20000055ff547230 */ /* 0x000fe20000004100 */
[-C--:B------:R-:W-:Y:S01]  /*5b00*/  F2FP.F16.E5M2.UNPACK_B R91, R150.reuse ;  /* 0x00000096ff5b723e */ /* 0x080fe200020004ff */
[----:B------:R-:W-:Y:S01]  /*5b10*/  HADD2.F32 R88, -RZ, R87.H1_H1 ;  /* 0x30000057ff587230 */ /* 0x000fe20000004100 */
[----:B------:R-:W-:Y:S01]  /*5b20*/  F2FP.F16.E5M2.UNPACK_B R93, R150.H1 ;  /* 0x00000096ff5d723e */ /* 0x000fe200030004ff */
[----:B------:R-:W-:Y:S01]  /*5b30*/  HADD2.F32 R86, -RZ, R85.H1_H1 ;  /* 0x30000055ff567230 */ /* 0x000fe20000004100 */
[-C--:B------:R-:W-:Y:S01]  /*5b40*/  F2FP.F16.E5M2.UNPACK_B R95, R151.reuse ;  /* 0x00000097ff5f723e */ /* 0x080fe200020004ff */
[----:B------:R-:W2:Y:S01]  /*5b50*/  LDTM.x64 R4, tmem[UR4] ;  /* 0x00000004000479ee */ /* 0x000ea20008340000 */
[----:B------:R-:W-:Y:S01]  /*5b60*/  F2FP.F16.E5M2.UNPACK_B R97, R151.H1 ;  /* 0x00000097ff61723e */ /* 0x000fe200030004ff */
[----:B------:R-:W-:Y:S01]  /*5b70*/  HADD2.F32 R85, -RZ, R87.H0_H0 ;  /* 0x20000057ff557230 */ /* 0x000fe20000004100 */
[-C--:B------:R-:W-:Y:S01]  /*5b80*/  F2FP.F16.E5M2.UNPACK_B R99, R152.reuse ;  /* 0x00000098ff63723e */ /* 0x080fe200020004ff */
[----:B------:R-:W-:Y:S01]  /*5b90*/  HADD2.F32 R87, -RZ, R89.H0_H0 ;  /* 0x20000059ff577230 */ /* 0x000fe20000004100 */
[----:B------:R-:W-:Y:S01]  /*5ba0*/  F2FP.F16.E5M2.UNPACK_B R101, R152.H1 ;  /* 0x00000098ff65723e */ /* 0x000fe200030004ff */
[----:B------:R-:W-:Y:S01]  /*5bb0*/  HADD2.F32 R92, -RZ, R91.H1_H1 ;  /* 0x3000005bff5c7230 */ /* 0x000fe20000004100 */
[----:B------:R-:W-:Y:S01]  /*5bc0*/  SHF.L.U32 R199, R176, 0x4, RZ ;  /* 0x00000004b0c77819 */ /* 0x000fe200000006ff */
[----:B------:R-:W-:Y:S01]  /*5bd0*/  HADD2.F32 R96, -RZ, R95.H1_H1 ;  /* 0x3000005fff607230 */ /* 0x000fe20000004100 */
[----:B------:R-:W-:Y:S01]  /*5be0*/  SHF.L.U32 R207, R175, 0x4, RZ ;  /* 0x00000004afcf7819 */ /* 0x000fe200000006ff */
[----:B------:R-:W-:Y:S01]  /*5bf0*/  HADD2.F32 R100, -RZ, R99.H1_H1 ;  /* 0x30000063ff647230 */ /* 0x000fe20000004100 */
[----:B------:R-:W-:Y:S01]  /*5c00*/  IADD3 R192, PT, PT, R186, R199, RZ ;  /* 0x000000c7bac07210 */ /* 0x000fe20007ffe0ff */
[----:B------:R-:W-:Y:S01]  /*5c10*/  HADD2.F32 R90, -RZ, R89.H1_H1 ;  /* 0x30000059ff5a7230 */ /* 0x000fe20000004100 */
[----:B------:R-:W-:Y:S01]  /*5c20*/  SHF.L.U32 R205, R184, 0x4, RZ ;  /* 0x00000004b8cd7819 */ /* 0x000fe200000006ff */
[----:B------:R-:W-:Y:S01]  /*5c30*/  HADD2.F32 R89, -RZ, R91.H0_H0 ;  /* 0x2000005bff597230 */ /* 0x000fe20000004100 */
[-C--:B------:R-:W-:Y:S01]  /*5c40*/  F2FP.F16.E5M2.UNPACK_B R103, R153.reuse ;  /* 0x00000099ff67723e */ /* 0x080fe200020004ff */
[--C-:B------:R-:W-:Y:S01]  /*5c50*/  HADD2.F32 R91, -RZ, R93.reuse.H0_H0 ;  /* 0x2000005dff5b7230 */ /* 0x100fe20000004100 */
[----:B------:R-:W-:Y:S01]  /*5c60*/  IADD3 R194, PT, PT, R205, R192, RZ ;  /* 0x000000c0cdc27210 */ /* 0x000fe20007ffe0ff */
[----:B------:R-:W-:Y:S01]  /*5c70*/  HADD2.F32 R94, -RZ, R93.H1_H1 ;  /* 0x3000005dff5e7230 */ /* 0x000fe20000004100 */
[----:B------:R-:W-:Y:S01]  /*5c80*/  F2FP.F16.E5M2.UNPACK_B R105, R153.H1 ;  /* 0x00000099ff69723e */ /* 0x000fe200030004ff */
[----:B------:R-:W-:Y:S01]  /*5c90*/  HADD2.F32 R93, -RZ, R95.H0_H0 ;  /* 0x2000005fff5d7230 */ /* 0x000fe20000004100 */
[-C--:B------:R-:W-:Y:S01]  /*5ca0*/  F2FP.F16.E5M2.UNPACK_B R107, R154.reuse ;  /* 0x0000009aff6b723e */ /* 0x080fe200020004ff */
[----:B------:R-:W-:Y:S01]  /*5cb0*/  HADD2.F32 R104, -RZ, R103.H1_H1 ;  /* 0x30000067ff687230 */ /* 0x000fe20000004100 */
[----:B------:R-:W-:Y:S01]  /*5cc0*/  F2FP.F16.E5M2.UNPACK_B R109, R154.H1 ;  /* 0x0000009aff6d723e */ /* 0x000fe200030004ff */
[C---:B--2---:R-:W-:Y:S01]  /*5cd0*/  FMUL R0, R78.reuse, R4 ;  /* 0x000000044e007220 */ /* 0x044fe20000400000 */
[C---:B-1----:R-:W-:Y:S01]  /*5ce0*/  FMUL R2, R78.reuse, R5 ;  /* 0x000000054e027220 */ /* 0x042fe20000400000 */
[C---:B------:R-:W-:Y:S01]  /*5cf0*/  FMUL R4, R78.reuse, R8 ;  /* 0x000000084e047220 */ /* 0x040fe20000400000 */
[C---:B------:R-:W-:Y:S01]  /*5d00*/  FMUL R5, R78.reuse, R9 ;  /* 0x000000094e057220 */ /* 0x040fe20000400000 */
[C---:B------:R-:W-:Y:S01]  /*5d10*/  FFMA R0, R81.reuse, R82, R0 ;  /* 0x0000005251007223 */ /* 0x040fe20000000000 */
[C---:B------:R-:W-:Y:S01]  /*5d20*/  FFMA R2, R81.reuse, R83, R2 ;  /* 0x0000005351027223 */ /* 0x040fe20000000002 */
[C---:B------:R-:W-:Y:S01]  /*5d30*/  FMUL R8, R78.reuse, R12 ;  /* 0x0000000c4e087220 */ /* 0x040fe20000400000 */
[C---:B------:R-:W-:Y:S01]  /*5d40*/  FMUL R9, R78.reuse, R13 ;  /* 0x0000000d4e097220 */ /* 0x040fe20000400000 */
[C---:B------:R-:W-:Y:S01]  /*5d50*/  FMUL R12, R78.reuse, R16 ;  /* 0x000000104e0c7220 */ /* 0x040fe20000400000 */
[C---:B------:R-:W-:Y:S01]  /*5d60*/  FMUL R13, R78.reuse, R17 ;  /* 0x000000114e0d7220 */ /* 0x040fe20000400000 */
[C---:B------:R-:W-:Y:S01]  /*5d70*/  FMUL R16, R78.reuse, R20 ;  /* 0x000000144e107220 */ /* 0x040fe20000400000 */
[C---:B------:R-:W-:Y:S01]  /*5d80*/  FMUL R17, R78.reuse, R21 ;  /* 0x000000154e117220 */ /* 0x040fe20000400000 */
[C---:B------:R-:W-:Y:S01]  /*5d90*/  FMUL R20, R78.reuse, R24 ;  /* 0x000000184e147220 */ /* 0x040fe20000400000 */
[C---:B------:R-:W-:Y:S01]  /*5da0*/  FMUL R21, R78.reuse, R25 ;  /* 0x000000194e157220 */ /* 0x040fe20000400000 */
[----:B------:R-:W-:Y:S02]  /*5db0*/  HADD2.F32 R108, -RZ, R107.H1_H1 ;  /* 0x3000006bff6c7230 */ /* 0x000fe40000004100 */
[C---:B------:R-:W-:Y:S01]  /*5dc0*/  FMUL R24, R78.reuse, R28 ;  /* 0x0000001c4e187220 */ /* 0x040fe20000400000 */
[C---:B------:R-:W-:Y:S01]  /*5dd0*/  FMUL R25, R78.reuse, R29 ;  /* 0x0000001d4e197220 */ /* 0x040fe20000400000 */
[C---:B------:R-:W-:Y:S01]  /*5de0*/  FMUL R28, R78.reuse, R32 ;  /* 0x000000204e1c7220 */ /* 0x040fe20000400000 */
[C---:B------:R-:W-:Y:S01]  /*5df0*/  FMUL R29, R78.reuse, R33 ;  /* 0x000000214e1d7220 */ /* 0x040fe20000400000 */
[C---:B------:R-:W-:Y:S01]  /*5e00*/  FMUL R32, R78.reuse, R36 ;  /* 0x000000244e207220 */ /* 0x040fe20000400000 */
[----:B------:R-:W-:Y:S01]  /*5e10*/  F2FP.F16.E5M2.UNPACK_B R111, R155 ;  /* 0x0000009bff6f723e */ /* 0x000fe200020004ff */
[C---:B------:R-:W-:Y:S01]  /*5e20*/  FMUL R33, R78.reuse, R37 ;  /* 0x000000254e217220 */ /* 0x040fe20000400000 */
[C---:B------:R-:W-:Y:S01]  /*5e30*/  FMUL R36, R78.reuse, R40 ;  /* 0x000000284e247220 */ /* 0x040fe20000400000 */
[----:B------:R-:W-:Y:S01]  /*5e40*/  F2FP.F16.E5M2.UNPACK_B R113, R155.H1 ;  /* 0x0000009bff71723e */ /* 0x000fe200030004ff */
[C---:B------:R-:W-:Y:S01]  /*5e50*/  FMUL R37, R78.reuse, R41 ;  /* 0x000000294e257220 */ /* 0x040fe20000400000 */
[----:B------:R-:W-:Y:S02]  /*5e60*/  HADD2.F32 R112, -RZ, R111.H1_H1 ;  /* 0x3000006fff707230 */ /* 0x000fe40000004100 */
        /* <DEDUP_REMOVED lines=26> */
[C---:B------:R-:W-:Y:S01]  /*6010*/  FFMA R3, R81.reuse, R84, R3 ;  /* 0x0000005451037223 */ /* 0x040fe20000000003 */
[C---:B------:R-:W-:Y:S01]  /*6020*/  FFMA R7, R81.reuse, R86, R7 ;  /* 0x0000005651077223 */ /* 0x040fe20000000007 */
[----:B------:R-:W-:Y:S01]  /*6030*/  F2FP.F16.E5M2.UNPACK_B R131, R160 ;  /* 0x000000a0ff83723e */ /* 0x000fe200020004ff */
[C---:B------:R-:W-:Y:S01]  /*6040*/  FFMA R4, R81.reuse, R85, R4 ;  /* 0x0000005551047223 */ /* 0x040fe20000000004 */
[C---:B------:R-:W-:Y:S01]  /*6050*/  FFMA R5, R81.reuse, R88, R5 ;  /* 0x0000005851057223 */ /* 0x040fe20000000005 */
[----:B------:R-:W-:Y:S01]  /*6060*/  F2FP.F16.E5M2.UNPACK_B R133, R160.H1 ;  /* 0x000000a0ff85723e */ /* 0x000fe200030004ff */
[----:B------:R-:W-:Y:S01]  /*6070*/  FFMA R6, R81, R87, R6 ;  /* 0x0000005751067223 */ /* 0x000fe20000000006 */
[----:B------:R-:W-:Y:S01]  /*6080*/  F2FP.SATFINITE.E5M2.F32.PACK_AB_MERGE_C R195, R7, R3, RZ ;  /* 0x0000000307c3723e */ /* 0x000fe200048060ff */
[----:B------:R-:W-:Y:S02]  /*6090*/  HADD2.F32 R128, -RZ, R127.H1_H1 ;  /* 0x3000007fff807230 */ /* 0x000fe40000004100 */
[----:B------:R-:W-:Y:S01]  /*60a0*/  FMUL R11, R78, R11 ;  /* 0x0000000b4e0b7220 */ /* 0x000fe20000400000 */
[----:B------:R-:W-:Y:S01]  /*60b0*/  HADD2.F32 R132, -RZ, R131.H1_H1 ;  /* 0x30000083ff847230 */ /* 0x000fe20000004100 */
[----:B------:R-:W-:Y:S01]  /*60c0*/  F2FP.SATFINITE.E5M2.F32.PACK_AB_MERGE_C R200, R2, R0, R195 ;  /* 0x0000000002c8723e */ /* 0x000fe200048060c3 */
[----:B------:R-:W-:Y:S01]  /*60d0*/  FMUL R10, R78, R14 ;  /* 0x0000000e4e0a7220 */ /* 0x000fe20000400000 */
[----:B------:R-:W-:Y:S01]  /*60e0*/  IADD3 R195, PT, PT, R186, R207, RZ ;  /* 0x000000cfbac37210 */ /* 0x000fe20007ffe0ff */
[C---:B------:R-:W-:Y:S01]  /*60f0*/  FFMA R11, R81.reuse, R90, R11 ;  /* 0x0000005a510b7223 */ /* 0x040fe2000000000b */
[C---:B------:R-:W-:Y:S01]  /*6100*/  FFMA R8, R81.reuse, R89, R8 ;  /* 0x0000005951087223 */ /* 0x040fe20000000008 */
[C---:B------:R-:W-:Y:S01]  /*6110*/  FFMA R9, R81.reuse, R92, R9 ;  /* 0x0000005c51097223 */ /* 0x040fe20000000009 */
[--C-:B------:R-:W-:Y:S02]  /*6120*/  HADD2.F32 R95, -RZ, R97.reuse.H0_H0 ;  /* 0x20000061ff5f7230 */ /* 0x100fe40000004100 */
[----:B------:R-:W-:Y:S01]  /*6130*/  FFMA R10, R81, R91, R10 ;  /* 0x0000005b510a7223 */ /* 0x000fe2000000000a */
[----:B------:R-:W-:Y:S01]  /*6140*/  F2FP.SATFINITE.E5M2.F32.PACK_AB_MERGE_C R201, R11, R6, RZ ;  /* 0x000000060bc9723e */ /* 0x000fe200048060ff */
[C---:B------:R-:W-:Y:S01]  /*6150*/  FMUL R15, R78.reuse, R15 ;  /* 0x0000000f4e0f7220 */ /* 0x040fe20000400000 */
[----:B------:R-:W-:Y:S02]  /*6160*/  HADD2.F32 R98, -RZ, R97.H1_H1 ;  /* 0x30000061ff627230 */ /* 0x000fe40000004100 */
[C---:B------:R-:W-:Y:S01]  /*6170*/  FMUL R14, R78.reuse, R18 ;  /* 0x000000124e0e7220 */ /* 0x040fe20000400000 */
[----:B------:R-:W-:Y:S01]  /*6180*/  F2FP.SATFINITE.E5M2.F32.PACK_AB_MERGE_C R201, R5, R4, R201 ;  /* 0x0000000405c9723e */ /* 0x000fe200048060c9 */
[----:B------:R-:W-:Y:S02]  /*6190*/  HADD2.F32 R97, -RZ, R99.H0_H0 ;  /* 0x20000063ff617230 */ /* 0x000fe40000004100 */
[C---:B------:R-:W-:Y:S01]  /*61a0*/  FFMA R15, R81.reuse, R94, R15 ;  /* 0x0000005e510f7223 */ /* 0x040fe2000000000f */
[C---:B------:R-:W-:Y:S01]  /*61b0*/  FFMA R12, R81.reuse, R93, R12 ;  /* 0x0000005d510c7223 */ /* 0x040fe2000000000c */
[----:B------:R-:W-:Y:S01]  /*61c0*/  FFMA R13, R81, R96, R13 ;  /* 0x00000060510d7223 */ /* 0x000fe2000000000d */
[----:B------:R-:W-:Y:S01]  /*61d0*/  F2FP.F16.E5M2.UNPACK_B R135, R161 ;  /* 0x000000a1ff87723e */ /* 0x000fe200020004ff */
[--C-:B------:R-:W-:Y:S01]  /*61e0*/  HADD2.F32 R99, -RZ, R101.reuse.H0_H0 ;  /* 0x20000065ff637230 */ /* 0x100fe20000004100 */
[----:B------:R-:W-:Y:S01]  /*61f0*/  F2FP.SATFINITE.E5M2.F32.PACK_AB_MERGE_C R202, R15, R10, RZ ;  /* 0x0000000a0fca723e */ /* 0x000fe200048060ff */
[----:B------:R-:W-:Y:S01]  /*6200*/  FFMA R14, R81, R95, R14 ;  /* 0x0000005f510e7223 */ /* 0x000fe2000000000e */
[C---:B------:R-:W-:Y:S01]  /*6210*/  FMUL R19, R78.reuse, R19 ;  /* 0x000000134e137220 */ /* 0x040fe20000400000 */
[----:B------:R-:W-:Y:S01]  /*6220*/  HADD2.F32 R102, -RZ, R101.H1_H1 ;  /* 0x30000065ff667230 */ /* 0x000fe20000004100 */
[----:B------:R-:W-:Y:S01]  /*6230*/  F2FP.SATFINITE.E5M2.F32.PACK_AB_MERGE_C R202, R9, R8, R202 ;  /* 0x0000000809ca723e */ /* 0x000fe200048060ca */
[----:B------:R-:W-:Y:S02]  /*6240*/  HADD2.F32 R101, -RZ, R103.H0_H0 ;  /* 0x20000067ff657230 */ /* 0x000fe40000004100 */
[C---:B------:R-:W-:Y:S01]  /*6250*/  FFMA R19, R81.reuse, R98, R19 ;  /* 0x0000006251137223 */ /* 0x040fe20000000013 */
[C---:B------:R-:W-:Y:S01]  /*6260*/  FFMA R16, R81.reuse, R97, R16 ;  /* 0x0000006151107223 */ /* 0x040fe20000000010 */
[----:B------:R-:W-:Y:S01]  /*6270*/  FFMA R17, R81, R100, R17 ;  /* 0x0000006451117223 */ /* 0x000fe20000000011 */
[----:B------:R-:W-:Y:S02]  /*6280*/  HADD2.F32 R136, -RZ, R135.H1_H1 ;  /* 0x30000087ff887230 */ /* 0x000fe40000004100 */
[C---:B------:R-:W-:Y:S01]  /*6290*/  FMUL R18, R78.reuse, R22 ;  /* 0x000000164e127220 */ /* 0x040fe20000400000 */
[----:B------:R-:W-:Y:S01]  /*62a0*/  F2FP.F16.E5M2.UNPACK_B R137, R161.H1 ;  /* 0x000000a1ff89723e */ /* 0x000fe200030004ff */
[C---:B------:R-:W-:Y:S01]  /*62b0*/  FMUL R23, R78.reuse, R23 ;  /* 0x000000174e177220 */ /* 0x040fe20000400000 */
[--C-:B------:R-:W-:Y:S01]  /*62c0*/  HADD2.F32 R103, -RZ, R105.reuse.H0_H0 ;  /* 0x20000069ff677230 */ /* 0x100fe20000004100 */
[----:B------:R-:W-:Y:S01]  /*62d0*/  F2FP.SATFINITE.E5M2.F32.PACK_AB_MERGE_C R203, R19, R14, RZ ;  /* 0x0000000e13cb723e */ /* 0x000fe200048060ff */
[C---:B------:R-:W-:Y:S01]  /*62e0*/  FFMA R18, R81.reuse, R99, R18 ;  /* 0x0000006351127223 */ /* 0x040fe20000000012 */
[C---:B------:R-:W-:Y:S01]  /*62f0*/  FFMA R23, R81.reuse, R102, R23 ;  /* 0x0000006651177223 */ /* 0x040fe20000000017 */
[----:B------:R-:W-:Y:S01]  /*6300*/  FFMA R20, R81, R101, R20 ;  /* 0x0000006551147223 */ /* 0x000fe20000000014 */
[----:B------:R-:W-:Y:S01]  /*6310*/  F2FP.F16.E5M2.UNPACK_B R139, R162 ;  /* 0x000000a2ff8b723e */ /* 0x000fe200020004ff */
[----:B------:R-:W-:Y:S01]  /*6320*/  HADD2.F32 R106, -RZ, R105.H1_H1 ;  /* 0x30000069ff6a7230 */ /* 0x000fe20000004100 */
[----:B------:R-:W-:Y:S01]  /*6330*/  F2FP.SATFINITE.E5M2.F32.PACK_AB_MERGE_C R203, R13, R12, R203 ;  /* 0x0000000c0dcb723e */ /* 0x000fe200048060cb */
[----:B------:R-:W-:Y:S01]  /*6340*/  FFMA R21, R81, R104, R21 ;  /* 0x0000006851157223 */ /* 0x000fe20000000015 */
[----:B------:R-:W-:Y:S01]  /*6350*/  F2FP.SATFINITE.E5M2.F32.PACK_AB_MERGE_C R208, R23, R18, RZ ;  /* 0x0000001217d0723e */ /* 0x000fe200048060ff */
[----:B------:R-:W-:Y:S02]  /*6360*/  HADD2.F32 R105, -RZ, R107.H0_H0 ;  /* 0x2000006bff697230 */ /* 0x000fe40000004100 */
[C---:B------:R-:W-:Y:S01]  /*6370*/  FMUL R22, R78.reuse, R26 ;  /* 0x0000001a4e167220 */ /* 0x040fe20000400000 */
[----:B------:R1:W-:Y:S01]  /*6380*/  STS.128 [R172+UR49+0x8200], R200 ;  /* 0x008200c8ac007988 */ /* 0x0003e20008000c31 */
[----:B------:R-:W-:Y:S01]  /*6390*/  F2FP.SATFINITE.E5M2.F32.PACK_AB_MERGE_C R208, R17, R16, R208 ;  /* 0x0000001011d0723e */ /* 0x000fe200048060d0 */
[----:B------:R-:W-:Y:S02]  /*63a0*/  HADD2.F32 R140, -RZ, R139.H1_H1 ;  /* 0x3000008bff8c7230 */ /* 0x000fe40000004100 */
[C---:B------:R-:W-:Y:S01]  /*63b0*/  FFMA R22, R81.reuse, R103, R22 ;  /* 0x0000006751167223 */ /* 0x040fe20000000016 */
[C---:B------:R-:W-:Y:S01]  /*63c0*/  FMUL R27, R78.reuse, R27 ;  /* 0x0000001b4e1b7220 */ /* 0x040fe20000400000 */
[--C-:B------:R-:W-:Y:S02]  /*63d0*/  HADD2.F32 R107, -RZ, R109.reuse.H0_H0 ;  /* 0x2000006dff6b7230 */ /* 0x100fe40000004100 */
[C---:B------:R-:W-:Y:S01]  /*63e0*/  FMUL R26, R78.reuse, R30 ;  /* 0x0000001e4e1a7220 */ /* 0x040fe20000400000 */
[----:B------:R-:W-:Y:S02]  /*63f0*/  HADD2.F32 R110, -RZ, R109.H1_H1 ;  /* 0x3000006dff6e7230 */ /* 0x000fe40000004100 */
[C---:B------:R-:W-:Y:S01]  /*6400*/  FFMA R27, R81.reuse, R106, R27 ;  /* 0x0000006a511b7223 */ /* 0x040fe2000000001b */
[C---:B------:R-:W-:Y:S01]  /*6410*/  FFMA R24, R81.reuse, R105, R24 ;  /* 0x0000006951187223 */ /* 0x040fe20000000018 */
[----:B------:R-:W-:Y:S01]  /*6420*/  FFMA R25, R81, R108, R25 ;  /* 0x0000006c51197223 */ /* 0x000fe20000000019 */
[----:B------:R-:W-:Y:S01]  /*6430*/  F2FP.F16.E5M2.UNPACK_B R141, R162.H1 ;  /* 0x000000a2ff8d723e */ /* 0x000fe200030004ff */
[----:B------:R-:W-:Y:S01]  /*6440*/  HADD2.F32 R109, -RZ, R111.H0_H0 ;  /* 0x2000006fff6d7230 */ /* 0x000fe20000004100 */
[----:B------:R-:W-:Y:S01]  /*6450*/  F2FP.SATFINITE.E5M2.F32.PACK_AB_MERGE_C R209, R27, R22, RZ ;  /* 0x000000161bd1723e */ /* 0x000fe200048060ff */
[----:B------:R-:W-:Y:S01]  /*6460*/  FFMA R26, R81, R107, R26 ;  /* 0x0000006b511a7223 */ /* 0x000fe2000000001a */
[C---:B------:R-:W-:Y:S01]  /*6470*/  FMUL R31, R78.reuse, R31 ;  /* 0x0000001f4e1f7220 */ /* 0x040fe20000400000 */
[--C-:B------:R-:W-:Y:S01]  /*6480*/  HADD2.F32 R111, -RZ, R113.reuse.H0_H0 ;  /* 0x20000071ff6f7230 */ /* 0x100fe20000004100 */
[----:B------:R-:W-:Y:S01]  /*6490*/  F2FP.SATFINITE.E5M2.F32.PACK_AB_MERGE_C R209, R21, R20, R209 ;  /* 0x0000001415d1723e */ /* 0x000fe200048060d1 */
[----:B------:R-:W-:Y:S02]  /*64a0*/  HADD2.F32 R114, -RZ, R113.H1_H1 ;  /* 0x30000071ff727230 */ /* 0x000fe40000004100 */
[C---:B------:R-:W-:Y:S01]  /*64b0*/  FFMA R31, R81.reuse, R110, R31 ;  /* 0x0000006e511f7223 */ /* 0x040fe2000000001f */
[C---:B------:R-:W-:Y:S01]  /*64c0*/  FFMA R28, R81.reuse, R109, R28 ;  /* 0x0000006d511c7223 */ /* 0x040fe2000000001c */
[----:B------:R-:W-:Y:S01]  /*64d0*/  FFMA R29, R81, R112, R29 ;  /* 0x00000070511d7223 */ /* 0x000fe2000000001d */
[----:B------:R-:W-:Y:S02]  /*64e0*/  HADD2.F32 R113, -RZ, R115.H0_H0 ;  /* 0x20000073ff717230 */ /* 0x000fe40000004100 */
[C---:B------:R-:W-:Y:S01]  /*64f0*/  FMUL R30, R78.reuse, R34 ;  /* 0x000000224e1e7220 */ /* 0x040fe20000400000 */
[----:B------:R-:W-:Y:S01]  /*6500*/  F2FP.F16.E5M2.UNPACK_B R143, R163 ;  /* 0x000000a3ff8f723e */ /* 0x000fe200020004ff */
[C---:B------:R-:W-:Y:S01]  /*6510*/  FMUL R35, R78.reuse, R35 ;  /* 0x000000234e237220 */ /* 0x040fe20000400000 */
[----:B------:R-:W-:Y:S01]  /*6520*/  HADD2.F32 R115, -RZ, R117.H0_H0 ;  /* 0x20000075ff737230 */ /* 0x000fe20000004100 */
[----:B------:R-:W-:Y:S01]  /*6530*/  F2FP.SATFINITE.E5M2.F32.PACK_AB_MERGE_C R210, R31, R26, RZ ;  /* 0x0000001a1fd2723e */ /* 0x000fe200048060ff */
[C---:B------:R-:W-:Y:S01]  /*6540*/  FFMA R30, R81.reuse, R111, R30 ;  /* 0x0000006f511e7223 */ /* 0x040fe2000000001e */
[C---:B------:R-:W-:Y:S01]  /*6550*/  FFMA R35, R81.reuse, R114, R35 ;  /* 0x0000007251237223 */ /* 0x040fe20000000023 */
[C---:B------:R-:W-:Y:S01]  /*6560*/  FFMA R32, R81.reuse, R113, R32 ;  /* 0x0000007151207223 */ /* 0x040fe20000000020 */
[----:B------:R-:W-:Y:S01]  /*6570*/  F2FP.F16.E5M2.UNPACK_B R145, R163.H1 ;  /* 0x000000a3ff91723e */ /* 0x000fe200030004ff */
[----:B------:R-:W-:Y:S01]  /*6580*/  FFMA R33, R81, R116, R33 ;  /* 0x0000007451217223 */ /* 0x000fe20000000021 */
[----:B------:R-:W-:Y:S01]  /*6590*/  F2FP.SATFINITE.E5M2.F32.PACK_AB_MERGE_C R210, R25, R24, R210 ;  /* 0x0000001819d2723e */ /* 0x000fe200048060d2 */
[----:B------:R-:W-:Y:S01]  /*65a0*/  HADD2.F32 R144, -RZ, R143.H1_H1 ;  /* 0x3000008fff907230 */ /* 0x000fe20000004100 */
[----:B------:R-:W-:Y:S01]  /*65b0*/  F2FP.SATFINITE.E5M2.F32.PACK_AB_MERGE_C R211, R35, R30, RZ ;  /* 0x0000001e23d3723e */ /* 0x000fe200048060ff */
[----:B------:R-:W-:Y:S02]  /*65c0*/  HADD2.F32 R118, -RZ, R117.H1_H1 ;  /* 0x30000075ff767230 */ /* 0x000fe40000004100 */
[C---:B------:R-:W-:Y:S01]  /*65d0*/  FMUL R34, R78.reuse, R38 ;  /* 0x000000264e227220 */ /* 0x040fe20000400000 */
[----:B------:R-:W-:Y:S01]  /*65e0*/  HADD2.F32 R117, -RZ, R119.H0_H0 ;  /* 0x20000077ff757230 */ /* 0x000fe20000004100 */
[----:B------:R-:W-:Y:S01]  /*65f0*/  F2FP.SATFINITE.E5M2.F32.PACK_AB_MERGE_C R211, R29, R28, R211 ;  /* 0x0000001c1dd3723e */ /* 0x000fe200048060d3 */
[C---:B------:R-:W-:Y:S01]  /*6600*/  FMUL R39, R78.reuse, R39 ;  /* 0x000000274e277220 */ /* 0x040fe20000400000 */
[--C-:B------:R-:W-:Y:S02]  /*6610*/  HADD2.F32 R119, -RZ, R121.reuse.H0_H0 ;  /* 0x20000079ff777230 */ /* 0x100fe40000004100 */
[C---:B------:R-:W-:Y:S01]  /*6620*/  FFMA R34, R81.reuse, R115, R34 ;  /* 0x0000007351227223 */ /* 0x040fe20000000022 */
[----:B------:R-:W-:Y:S01]  /*6630*/  HADD2.F32 R122, -RZ, R121.H1_H1 ;  /* 0x30000079ff7a7230 */ /* 0x000fe20000004100 */
[----:B------:R1:W-:Y:S01]  /*6640*/  STS.128 [R192+0x8010], R208 ;  /* 0x008010d0c0007388 */ /* 0x0003e20000000c00 */
[----:B------:R-:W-:Y:S02]  /*6650*/  HADD2.F32 R121, -RZ, R123.H0_H0 ;  /* 0x2000007bff797230 */ /* 0x000fe40000004100 */
[C---:B------:R-:W-:Y:S01]  /*6660*/  FFMA R39, R81.reuse, R118, R39 ;  /* 0x0000007651277223 */ /* 0x040fe20000000027 */
[C---:B------:R-:W-:Y:S01]  /*6670*/  FFMA R36, R81.reuse, R117, R36 ;  /* 0x0000007551247223 */ /* 0x040fe20000000024 */
[----:B------:R-:W-:Y:S01]  /*6680*/  FFMA R37, R81, R120, R37 ;  /* 0x0000007851257223 */ /* 0x000fe20000000025 */
[C---:B------:R-:W-:Y:S01]  /*6690*/  FMUL R38, R78.reuse, R42 ;  /* 0x0000002a4e267220 */ /* 0x040fe20000400000 */
[----:B------:R-:W-:Y:S01]  /*66a0*/  ISETP.NE.AND P0, PT, R189, RZ, PT ;  /* 0x000000ffbd00720c */ /* 0x000fe20003f05270 */
[C---:B------:R-:W-:Y:S01]  /*66b0*/  FMUL R43, R78.reuse, R43 ;  /* 0x0000002b4e2b7220 */ /* 0x040fe20000400000 */
[--C-:B------:R-:W-:Y:S01]  /*66c0*/  HADD2.F32 R123, -RZ, R125.reuse.H0_H0 ;  /* 0x2000007dff7b7230 */ /* 0x100fe20000004100 */
[----:B------:R-:W-:Y:S01]  /*66d0*/  F2FP.SATFINITE.E5M2.F32.PACK_AB_MERGE_C R212, R39, R34, RZ ;  /* 0x0000002227d4723e */ /* 0x000fe200048060ff */
[C---:B------:R-:W-:Y:S01]  /*66e0*/  FFMA R38, R81.reuse, R119, R38 ;  /* 0x0000007751267223 */ /* 0x040fe20000000026 */
[C---:B------:R-:W-:Y:S01]  /*66f0*/  FFMA R43, R81.reuse, R122, R43 ;  /* 0x0000007a512b7223 */ /* 0x040fe2000000002b */
[----:B------:R-:W-:Y:S01]  /*6700*/  FFMA R40, R81, R121, R40 ;  /* 0x0000007951287223 */ /* 0x000fe20000000028 */
[----:B------:R-:W-:Y:S01]  /*6710*/  F2FP.SATFINITE.E5M2.F32.PACK_AB_MERGE_C R212, R33, R32, R212 ;  /* 0x0000002021d4723e */ /* 0x000fe200048060d4 */
[----:B------:R-:W-:Y:S01]  /*6720*/  FFMA R41, R81, R124, R41 ;  /* 0x0000007c51297223 */ /* 0x000fe20000000029 */
[----:B------:R-:W-:Y:S01]  /*6730*/  HADD2.F32 R126, -RZ, R125.H1_H1 ;  /* 0x3000007dff7e7230 */ /* 0x000fe20000004100 */
[----:B------:R-:W-:Y:S01]  /*6740*/  F2FP.SATFINITE.E5M2.F32.PACK_AB_MERGE_C R213, R43, R38, RZ ;  /* 0x000000262bd5723e */ /* 0x000fe200048060ff */
[----:B------:R-:W-:Y:S02]  /*6750*/  HADD2.F32 R125, -RZ, R127.H0_H0 ;  /* 0x2000007fff7d7230 */ /* 0x000fe40000004100 */
[C---:B------:R-:W-:Y:S01]  /*6760*/  FMUL R42, R78.reuse, R46 ;  /* 0x0000002e4e2a7220 */ /* 0x040fe20000400000 */
[----:B------:R-:W-:Y:S01]  /*6770*/  FMUL R47, R78, R47 ;  /* 0x0000002f4e2f7220 */ /* 0x000fe20000400000 */
[--C-:B------:R-:W-:Y:S01]  /*6780*/  HADD2.F32 R127, -RZ, R129.reuse.H0_H0 ;  /* 0x20000081ff7f7230 */ /* 0x100fe20000004100 */
[----:B------:R-:W-:Y:S01]  /*6790*/  F2FP.SATFINITE.E5M2.F32.PACK_AB_MERGE_C R213, R37, R36, R213 ;  /* 0x0000002425d5723e */ /* 0x000fe200048060d5 */
[C---:B------:R-:W-:Y:S01]  /*67a0*/  FFMA R42, R81.reuse, R123, R42 ;  /* 0x0000007b512a7223 */ /* 0x040fe2000000002a */
[C---:B------:R-:W-:Y:S01]  /*67b0*/  FFMA R47, R81.reuse, R126, R47 ;  /* 0x0000007e512f7223 */ /* 0x040fe2000000002f */
[C---:B------:R-:W-:Y:S01]  /*67c0*/  FFMA R44, R81.reuse, R125, R44 ;  /* 0x0000007d512c7223 */ /* 0x040fe2000000002c */
[----:B------:R-:W-:Y:S01]  /*67d0*/  ISETP.NE.AND P6, PT, R198, RZ, PT ;  /* 0x000000ffc600720c */ /* 0x000fe20003fc5270 */
[----:B------:R-:W-:Y:S01]  /*67e0*/  FFMA R45, R81, R128, R45 ;  /* 0x00000080512d7223 */ /* 0x000fe2000000002d */
[----:B------:R-:W-:Y:S01]  /*67f0*/  HADD2.F32 R130, -RZ, R129.H1_H1 ;  /* 0x30000081ff827230 */ /* 0x000fe20000004100 */
[----:B------:R-:W-:Y:S01]  /*6800*/  F2FP.SATFINITE.E5M2.F32.PACK_AB_MERGE_C R214, R47, R42, RZ ;  /* 0x0000002a2fd6723e */ /* 0x000fe200048060ff */
[----:B------:R-:W-:Y:S02]  /*6810*/  HADD2.F32 R129, -RZ, R131.H0_H0 ;  /* 0x20000083ff817230 */ /* 0x000fe40000004100 */
[C---:B------:R-:W-:Y:S01]  /*6820*/  FMUL R46, R78.reuse, R50 ;  /* 0x000000324e2e7220 */ /* 0x040fe20000400000 */
[C---:B------:R-:W-:Y:S01]  /*6830*/  FMUL R51, R78.reuse, R51 ;  /* 0x000000334e337220 */ /* 0x040fe20000400000 */
[--C-:B------:R-:W-:Y:S02]  /*6840*/  HADD2.F32 R131, -RZ, R133.reuse.H0_H0 ;  /* 0x20000085ff837230 */ /* 0x100fe40000004100 */
[C---:B------:R-:W-:Y:S01]  /*6850*/  FMUL R50, R78.reuse, R54 ;  /* 0x000000364e327220 */ /* 0x040fe20000400000 */
[C---:B------:R-:W-:Y:S01]  /*6860*/  FFMA R46, R81.reuse, R127, R46 ;  /* 0x0000007f512e7223 */ /* 0x040fe2000000002e */
[----:B------:R-:W-:Y:S02]  /*6870*/  HADD2.F32 R134, -RZ, R133.H1_H1 ;  /* 0x30000085ff867230 */ /* 0x000fe40000004100 */
[C---:B------:R-:W-:Y:S01]  /*6880*/  FFMA R51, R81.reuse, R130, R51 ;  /* 0x0000008251337223 */ /* 0x040fe20000000033 */
[----:B------:R-:W-:Y:S02]  /*6890*/  HADD2.F32 R133, -RZ, R135.H0_H0 ;  /* 0x20000087ff857230 */ /* 0x000fe40000004100 */
[C---:B------:R-:W-:Y:S01]  /*68a0*/  FMUL R55, R78.reuse, R55 ;  /* 0x000000374e377220 */ /* 0x040fe20000400000 */
[C---:B------:R-:W-:Y:S01]  /*68b0*/  FFMA R48, R81.reuse, R129, R48 ;  /* 0x0000008151307223 */ /* 0x040fe20000000030 */
[C---:B------:R-:W-:Y:S01]  /*68c0*/  FFMA R49, R81.reuse, R132, R49 ;  /* 0x0000008451317223 */ /* 0x040fe20000000031 */
[--C-:B------:R-:W-:Y:S02]  /*68d0*/  HADD2.F32 R135, -RZ, R137.reuse.H0_H0 ;  /* 0x20000089ff877230 */ /* 0x100fe40000004100 */
[C---:B------:R-:W-:Y:S01]  /*68e0*/  FFMA R50, R81.reuse, R131, R50 ;  /* 0x0000008351327223 */ /* 0x040fe20000000032 */
[----:B------:R-:W-:Y:S02]  /*68f0*/  HADD2.F32 R138, -RZ, R137.H1_H1 ;  /* 0x30000089ff8a7230 */ /* 0x000fe40000004100 */
[C---:B------:R-:W-:Y:S01]  /*6900*/  FMUL R54, R78.reuse, R58 ;  /* 0x0000003a4e367220 */ /* 0x040fe20000400000 */
[----:B------:R-:W-:Y:S02]  /*6910*/  HADD2.F32 R137, -RZ, R139.H0_H0 ;  /* 0x2000008bff897230 */ /* 0x000fe40000004100 */
[C---:B------:R-:W-:Y:S01]  /*6920*/  FFMA R55, R81.reuse, R134, R55 ;  /* 0x0000008651377223 */ /* 0x040fe20000000037 */
        /* <DEDUP_REMOVED lines=16> */
[----:B------:R-:W-:Y:S01]  /*6a30*/  FFMA R63, R81, R142, R63 ;  /* 0x0000008e513f7223 */ /* 0x000fe2000000003f */
[----:B------:R-:W-:Y:S01]  /*6a40*/  FMUL R67, R78, R67 ;  /* 0x000000434e437220 */ /* 0x000fe20000400000 */
[----:B------:R-:W-:Y:S01]  /*6a50*/  F2FP.SATFINITE.E5M2.F32.PACK_AB_MERGE_C R215, R51, R46, RZ ;  /* 0x0000002e33d7723e */ /* 0x000fe200048060ff */
[C---:B------:R-:W-:Y:S01]  /*6a60*/  FFMA R60, R81.reuse, R141, R60 ;  /* 0x0000008d513c7223 */ /* 0x040fe2000000003c */
[C---:B------:R-:W-:Y:S01]  /*6a70*/  FFMA R61, R81.reuse, R144, R61 ;  /* 0x00000090513d7223 */ /* 0x040fe2000000003d */
[C---:B------:R-:W-:Y:S01]  /*6a80*/  FFMA R62, R81.reuse, R143, R62 ;  /* 0x0000008f513e7223 */ /* 0x040fe2000000003e */
[----:B------:R-:W-:Y:S01]  /*6a90*/  FFMA R67, R81, R146, R67 ;  /* 0x0000009251437223 */ /* 0x000fe20000000043 */
[----:B------:R-:W-:Y:S02]  /*6aa0*/  F2FP.SATFINITE.E5M2.F32.PACK_AB_MERGE_C R214, R41, R40, R214 ;  /* 0x0000002829d6723e */ /* 0x000fe400048060d6 */
[----:B------:R-:W-:Y:S02]  /*6ab0*/  F2FP.SATFINITE.E5M2.F32.PACK_AB_MERGE_C R215, R45, R44, R215 ;  /* 0x0000002c2dd7723e */ /* 0x000fe400048060d7 */
[----:B------:R-:W-:Y:S02]  /*6ac0*/  F2FP.SATFINITE.E5M2.F32.PACK_AB_MERGE_C R216, R55, R50, RZ ;  /* 0x0000003237d8723e */ /* 0x000fe400048060ff */
[----:B------:R-:W-:Y:S01]  /*6ad0*/  F2FP.SATFINITE.E5M2.F32.PACK_AB_MERGE_C R217, R59, R54, RZ ;  /* 0x000000363bd9723e */ /* 0x000fe200048060ff */
[----:B------:R1:W-:Y:S01]  /*6ae0*/  STS.128 [R195+0x8020], R212 ;  /* 0x008020d4c3007388 */ /* 0x0003e20000000c00 */
[----:B------:R-:W-:Y:S02]  /*6af0*/  F2FP.SATFINITE.E5M2.F32.PACK_AB_MERGE_C R218, R63, R58, RZ ;  /* 0x0000003a3fda723e */ /* 0x000fe400048060ff */
[----:B------:R-:W-:Y:S02]  /*6b00*/  F2FP.SATFINITE.E5M2.F32.PACK_AB_MERGE_C R219, R67, R62, RZ ;  /* 0x0000003e43db723e */ /* 0x000fe400048060ff */
[----:B------:R-:W-:Y:S02]  /*6b10*/  F2FP.SATFINITE.E5M2.F32.PACK_AB_MERGE_C R216, R49, R48, R216 ;  /* 0x0000003031d8723e */ /* 0x000fe400048060d8 */
[----:B------:R-:W-:Y:S02]  /*6b20*/  F2FP.SATFINITE.E5M2.F32.PACK_AB_MERGE_C R217, R53, R52, R217 ;  /* 0x0000003435d9723e */ /* 0x000fe400048060d9 */
[----:B------:R-:W-:Y:S02]  /*6b30*/  F2FP.SATFINITE.E5M2.F32.PACK_AB_MERGE_C R218, R57, R56, R218 ;  /* 0x0000003839da723e */ /* 0x000fe400048060da */
[----:B------:R-:W-:Y:S02]  /*6b40*/  F2FP.SATFINITE.E5M2.F32.PACK_AB_MERGE_C R219, R61, R60, R219 ;  /* 0x0000003c3ddb723e */ /* 0x000fe400048060db */
[----:B------:R-:W-:Y:S02]  /*6b50*/  LEA R204, R181, UR49, 0x3 ;  /* 0x00000031b5cc7c11 */ /* 0x000fe4000f8e18ff */
[----:B------:R-:W-:Y:S01]  /*6b60*/  @P6 SHF.L.U32 R221, R180, 0x1f, RZ ;  /* 0x0000001fb4dd6819 */ /* 0x000fe200000006ff */
[----:B------:R1:W-:Y:S01]  /*6b70*/  STS.128 [R194+0x8010], R216 ;  /* 0x008010d8c2007388 */ /* 0x0003e20000000c00 */
[----:B------:R-:W-:Y:S01]  /*6b80*/  @!PT LDS RZ, [RZ] ;  /* 0x00000000fffff984 */ /* 0x000fe20000000800 */
[----:B------:R-:W-:Y:S01]  /*6b90*/  @!PT LDS RZ, [RZ] ;  /* 0x00000000fffff984 */ /* 0x000fe20000000800 */
[----:B------:R-:W-:Y:S01]  /*6ba0*/  @!PT LDS RZ, [RZ] ;  /* 0x00000000fffff984 */ /* 0x000fe20000000800 */
[----:B------:R-:W-:Y:S01]  /*6bb0*/  @!PT LDS RZ, [RZ] ;  /* 0x00000000fffff984 */ /* 0x000fe20000000800 */
[----:B------:R2:W-:Y:S07]  /*6bc0*/  MEMBAR.ALL.CTA ;  /* 0x0000000000007992 */ /* 0x0005ee0000008000 */
[----:B--2---:R-:W2:Y:S02]  /*6bd0*/  FENCE.VIEW.ASYNC.S ;  /* 0x00000000000073c6 */ /* 0x004ea40000000000 */
[----:B--2---:R-:W-:Y:S06]  /*6be0*/  BAR.SYNC.DEFER_BLOCKING 0x1, 0x80 ;  /* 0x0042000000007b1d */ /* 0x004fec0000010000 */
[----:B------:R-:W-:Y:S05]  /*6bf0*/  @P0 BRA `(.L_x_98) ;  /* 0x0000000000280947 */ /* 0x000fea0003800000 */
[----:B------:R-:W-:Y:S02]  /*6c00*/  UIADD3 UR4, UPT, UPT, UR49, 0x8200, URZ ;  /* 0x0000820031047890 */ /* 0x000fe4000fffe0ff */
[----:B------:R-:W-:Y:S01]  /*6c10*/  UIADD3 UR6, UP0, UPT, UR52, 0x680, URZ ;  /* 0x0000068034067890 */ /* 0x000fe2000ff1e0ff */
[----:B------:R-:W-:Y:S03]  /*6c20*/  UMOV UR43, UR36 ;  /* 0x00000024002b7c82 */ /* 0x000fe60008000000 */
[----:B------:R-:W-:Y:S01]  /*6c30*/  MOV R188, UR4 ;  /* 0x0000000400bc7c02 */ /* 0x000fe20008000f00 */
[----:B------:R-:W-:Y:S03]  /*6c40*/  UIADD3.X UR7, UPT, UPT, URZ, UR53, URZ, UP0, !UPT ;  /* 0x00000035ff077290 */ /* 0x000fe600087fe4ff */
[----:B------:R-:W-:Y:S11]  /*6c50*/  R2UR UR40, R188 ;  /* 0x00000000bc2872ca */ /* 0x000ff600000e0000 */
[----:B------:R-:W-:Y:S02]  /*6c60*/  @!UPT UIADD3 URZ, UPT, UPT, URZ, URZ, URZ ;  /* 0x000000fffffff290 */ /* 0x000fe4000fffe0ff */
[----:B------:R2:W-:Y:S01]  /*6c70*/  UTMASTG.3D [UR40], [UR6] ;  /* 0x00000028060073b5 */ /* 0x0005e20008010000 */
[----:B------:R0:W-:Y:S01]  /*6c80*/  UTMACMDFLUSH ;  /* 0x00000000000079b7 */ /* 0x0001e20000000000 */
[----:B--2---:R-:W-:Y:S04]  /*6c90*/  DEPBAR.LE SB0, 0x1 ;  /* 0x000080400000791a */ /* 0x004fe80000000000 */
.L_x_98:
[----:B------:R-:W-:Y:S05]  /*6ca0*/  BSYNC.RECONVERGENT B0 ;  /* 0x0000000000007941 */ /* 0x000fea0003800200 */
.L_x_97:
[----:B------:R-:W-:Y:S06]  /*6cb0*/  BAR.SYNC.DEFER_BLOCKING 0x1, 0x80 ;  /* 0x0042000000007b1d */ /* 0x000fec0000010000 */
[----:B------:R-:W2:Y:S01]  /*6cc0*/  @P6 SYNCS.PHASECHK.TRANS64.TRYWAIT P0, [R204+URZ+0x40], R221 ;  /* 0x000040ddcc0065a7 */ /* 0x000ea200080011ff */
[----:B------:R-:W-:Y:S01]  /*6cd0*/  BSSY B1, `(.L_x_99) ;  /* 0x0000023000017945 */ /* 0x000fe20003800000 */
[----:B--2---:R-:W-:Y:S03]  /*6ce0*/  @P6 SEL R196, RZ, 0x1, !P0 ;  /* 0x00000001ffc46807 */ /* 0x004fe60004000000 */
[----:B------:R-:W-:Y:S05]  /*6cf0*/  @!P6 BRA `(.L_x_100) ;  /* 0x000000000080e947 */ /* 0x000fea0003800000 */
[----:B------:R-:W-:Y:S01]  /*6d00*/  ISETP.NE.AND P1, PT, R197, RZ, PT ;  /* 0x000000ffc500720c */ /* 0x000fe20003f25270 */
[----:B------:R-:W-:Y:S01]  /*6d10*/  BSSY B0, `(.L_x_101) ;  /* 0x000000a000007945 */ /* 0x000fe20003800000 */
[----:B------:R-:W-:Y:S11]  /*6d20*/  ISETP.NE.AND P0, PT, R196, RZ, PT ;  /* 0x000000ffc400720c */ /* 0x000ff60003f05270 */
[----:B------:R-:W-:Y:S04]  /*6d30*/  @P1 IMAD R0, R181, 0x2000, R186 ;  /* 0x00002000b5001824 */ /* 0x000fe800078e02ba */
[C---:B------:R-:W-:Y:S01]  /*6d40*/  @P1 IMAD.IADD R6, R0.reuse, 0x1, R199 ;  /* 0x0000000100061824 */ /* 0x040fe200078e02c7 */
[----:B------:R-:W-:Y:S03]  /*6d50*/  @P1 IADD3 R4, PT, PT, R0, R207, RZ ;  /* 0x000000cf00041210 */ /* 0x000fe60007ffe0ff */
[----:B------:R-:W-:Y:S01]  /*6d60*/  @P1 IMAD.IADD R2, R205, 0x1, R6 ;  /* 0x00000001cd021824 */ /* 0x000fe200078e0206 */
[----:B------:R-:W-:Y:S06]  /*6d70*/  @P0 BRA `(.L_x_102) ;  /* 0x00000000000c0947 */ /* 0x000fec0003800000 */
[----:B------:R-:W-:Y:S04]  /*6d80*/  SHF.L.U32 R3, R180, 0x1f, RZ ;  /* 0x0000001fb4037819 */ /* 0x000fe800000006ff */
[----:B------:R-:W2:Y:S02]  /*6d90*/  SYNCS.PHASECHK.TRANS64.TRYWAIT P0, [R204+URZ+0x40], R3 ;  /* 0x00004003cc0075a7 */ /* 0x000ea400080011ff */
[----:B--2---:R-:W-:Y:S05]  /*6da0*/  @!P0 BRA `(.L_x_103) ;  /* 0x0000004800cc8947 */ /* 0x004fea0003800000 */
.L_x_102:
[----:B------:R-:W-:Y:S05]  /*6db0*/  BSYNC B0 ;  /* 0x0000000000007941 */ /* 0x000fea0003800000 */
.L_x_101:
[----:B------:R-:W-:Y:S01]  /*6dc0*/  ISETP.NE.AND P0, PT, R197, RZ, PT ;  /* 0x000000ffc500720c */ /* 0x000fe20003f05270 */
[----:B--2---:R-:W-:Y:S02]  /*6dd0*/  VIADD R204, R204, 0x60 ;  /* 0x00000060cccc7836 */ /* 0x004fe40000000000 */
[----:B------:R-:W-:Y:S02]  /*6de0*/  IMAD.U32 R3, RZ, RZ, UR37 ;  /* 0x00000025ff037e24 */ /* 0x000fe4000f8e00ff */
[----:B------:R-:W-:Y:S03]  /*6df0*/  VIADD R181, R181, 0x1 ;  /* 0x00000001b5b57836 */ /* 0x000fe60000000000 */
[----:B------:R-:W-:Y:S05]  /*6e00*/  PRMT R3, R3, 0x654, R204 ;  /* 0x0000065403037816 */ /* 0x000fea00000000cc */
[----:B------:R2:W3:Y:S04]  /*6e10*/  @P0 LDS.128 R148, [R0] ;  /* 0x0000000000940984 */ /* 0x0004e80000000c00 */
[----:B------:R2:W4:Y:S04]  /*6e20*/  @P0 LDS.128 R156, [R4+0x20] ;  /* 0x00002000049c0984 */ /* 0x0005280000000c00 */
        /* <DEDUP_REMOVED lines=9> */
[----:B------:R-:W-:Y:S01]  /*6ec0*/  SEL R181, R181, RZ, P0 ;  /* 0x000000ffb5b57207 */ /* 0x000fe20000000000 */
[----:B-----5:R5:W-:Y:S02]  /*6ed0*/  SYNCS.ARRIVE.TRANS64.RED.A1T0 RZ, [R3+URZ], RZ ;  /* 0x000000ff03ff79a7 */ /* 0x020be400081004ff */
[----:B-----5:R-:W-:Y:S04]  /*6ee0*/  SEL R3, RZ, 0x1, P0 ;  /* 0x00000001ff037807 */ /* 0x020fe80000000000 */
[----:B--234-:R-:W-:Y:S02]  /*6ef0*/  LOP3.LUT R180, R180, R3, RZ, 0x3c, !PT ;  /* 0x00000003b4b47212 */ /* 0x01cfe400078e3cff */
.L_x_100:
[----:B------:R-:W-:Y:S05]  /*6f00*/  BSYNC B1 ;  /* 0x0000000000017941 */ /* 0x000fea0003800000 */
.L_x_99:
[----:B------:R-:W-:Y:S01]  /*6f10*/  VIADD R0, R80, 0x40 ;  /* 0x0000004050007836 */ /* 0x000fe20000000000 */
[----:B------:R-:W-:Y:S04]  /*6f20*/  BSSY.RECONVERGENT B6, `(.L_x_104) ;  /* 0x0000015000067945 */ /* 0x000fe80003800200 */
[----:B------:R-:W-:Y:S04]  /*6f30*/  SHF.R.U32.HI R0, RZ, 0x15, R0 ;  /* 0x00000015ff007819 */ /* 0x000fe80000011600 */
[----:B------:R-:W-:Y:S11]  /*6f40*/  LOP3.LUT P0, RZ, R0, 0x3, R173, 0x48, !PT ;  /* 0x0000000300ff7812 */ /* 0x000ff600078048ad */
[----:B------:R-:W-:Y:S02]  /*6f50*/  @!UPT UIADD3 URZ, UPT, UPT, URZ, URZ, URZ ;  /* 0x000000fffffff290 */ /* 0x000fe4000fffe0ff */
[----:B------:R-:W-:Y:S05]  /*6f60*/  @!P0 BRA `(.L_x_105) ;  /* 0x0000000000408947 */ /* 0x000fea0003800000 */
[----:B------:R-:W2:Y:S01]  /*6f70*/  LDCU.64 UR8, c[0x4][0x78] ;  /* 0x01000f00ff0877ac */ /* 0x000ea20008000a00 */
[----:B------:R-:W-:Y:S01]  /*6f80*/  MOV R3, 0x0 ;  /* 0x0000000000037802 */ /* 0x000fe20000000f00 */
[----:B------:R-:W-:Y:S02]  /*6f90*/  HFMA2 R12, -RZ, RZ, 0, 5.9604644775390625e-08 ;  /* 0x00000001ff0c7431 */ /* 0x000fe400000001ff */
[----:B------:R-:W-:Y:S02]  /*6fa0*/  IMAD.MOV.U32 R8, RZ, RZ, 0x192 ;  /* 0x00000192ff087424 */ /* 0x000fe400078e00ff */
[----:B------:R-:W-:Y:S01]  /*6fb0*/  IMAD.MOV.U32 R13, RZ, RZ, RZ ;  /* 0x000000ffff0d7224 */ /* 0x000fe200078e00ff */
[----:B------:R-:W3:Y:S01]  /*6fc0*/  LDCU.64 UR6, c[0x4][0x80] ;  /* 0x01001000ff0677ac */ /* 0x000ee20008000a00 */
[----:B------:R-:W4:Y:S01]  /*6fd0*/  LDC.64 R2, c[0x4][R3] ;  /* 0x0100000003027b82 */ /* 0x000f220000000a00 */
[----:B------:R-:W5:Y:S01]  /*6fe0*/  LDCU.64 UR4, c[0x4][0x18] ;  /* 0x01000300ff0477ac */ /* 0x000f620008000a00 */
[----:B--2---:R-:W-:Y:S01]  /*6ff0*/  MOV R5, UR9 ;  /* 0x0000000900057c02 */ /* 0x004fe20008000f00 */
[----:B------:R-:W-:Y:S01]  /*7000*/  IMAD.U32 R4, RZ, RZ, UR8 ;  /* 0x00000008ff047e24 */ /* 0x000fe2000f8e00ff */
[----:B---3--:R-:W-:Y:S01]  /*7010*/  MOV R7, UR7 ;  /* 0x0000000700077c02 */ /* 0x008fe20008000f00 */
[----:B------:R-:W-:Y:S01]  /*7020*/  IMAD.U32 R6, RZ, RZ, UR6 ;  /* 0x00000006ff067e24 */ /* 0x000fe2000f8e00ff */
[----:B-----5:R-:W-:Y:S01]  /*7030*/  MOV R11, UR5 ;  /* 0x00000005000b7c02 */ /* 0x020fe20008000f00 */
[----:B------:R-:W-:Y:S02]  /*7040*/  IMAD.U32 R10, RZ, RZ, UR4 ;  /* 0x00000004ff0a7e24 */ /* 0x000fe4000f8e00ff */
[----:B------:R-:W-:Y:S07]  /*7050*/  LEPC R20, `(.L_x_105) ;  /* 0x000000001014794e */ /* 0x000fee0000000000 */
[----:B-1--4-:R-:W-:Y:S05]  /*7060*/  CALL.ABS.NOINC R2 ;  /* 0x0000000002007343 */ /* 0x012fea0003c00000 */
.L_x_105:
[----:B------:R-:W-:Y:S05]  /*7070*/  BSYNC.RECONVERGENT B6 ;  /* 0x0000000000067941 */ /* 0x000fea0003800200 */
.L_x_104:
[----:B------:R-:W-:Y:S01]  /*7080*/  F2FP.F16.E5M2.UNPACK_B R4, R149 ;  /* 0x00000095ff04723e */ /* 0x000fe200020004ff */
[----:B------:R-:W-:Y:S05]  /*7090*/  WARPSYNC.ALL ;  /* 0x0000000000007948 */ /* 0x000fea0003800000 */
[----:B------:R-:W-:Y:S01]  /*70a0*/  R2UR UR4, R80 ;  /* 0x00000000500472ca */ /* 0x000fe200000e0000 */
[--C-:B------:R-:W-:Y:S01]  /*70b0*/  HADD2.F32 R88, -RZ, R4.reuse.H0_H0 ;  /* 0x20000004ff587230 */ /* 0x100fe20000004100 */
[-C--:B------:R-:W-:Y:S01]  /*70c0*/  F2FP.F16.E5M2.UNPACK_B R0, R148.reuse ;  /* 0x00000094ff00723e */ /* 0x080fe200020004ff */
[----:B------:R-:W-:Y:S01]  /*70d0*/  HADD2.F32 R83, -RZ, R4.H1_H1 ;  /* 0x30000004ff537230 */ /* 0x000fe20000004100 */
[----:B------:R-:W-:Y:S01]  /*70e0*/  F2FP.F16.E5M2.UNPACK_B R4, R151 ;  /* 0x00000097ff04723e */ /* 0x000fe200020004ff */
[----:B------:R-:W-:Y:S01]  /*70f0*/  BSSY.RECONVERGENT B0, `(.L_x_106) ;  /* 0x0000116000007945 */ /* 0x000fe20003800200 */
[----:B------:R-:W-:Y:S01]  /*7100*/  F2FP.F16.E5M2.UNPACK_B R3, R148.H1 ;  /* 0x00000094ff03723e */ /* 0x000fe200030004ff */
[--C-:B------:R-:W-:Y:S01]  /*7110*/  HADD2.F32 R2, -RZ, R0.reuse.H0_H0 ;  /* 0x20000000ff027230 */ /* 0x100fe20000004100 */
[----:B-1----:R-:W-:Y:S01]  /*7120*/  F2FP.F16.E5M2.UNPACK_B R135, R162 ;  /* 0x000000a2ff87723e */ /* 0x002fe200020004ff */
[----:B------:R-:W-:Y:S01]  /*7130*/  HADD2.F32 R82, -RZ, R0.H1_H1 ;  /* 0x30000000ff527230 */ /* 0x000fe20000004100 */
[----:B------:R-:W-:Y:S01]  /*7140*/  F2FP.F16.E5M2.UNPACK_B R0, R149.H1 ;  /* 0x00000095ff00723e */ /* 0x000fe200030004ff */
[--C-:B------:R-:W-:Y:S01]  /*7150*/  HADD2.F32 R84, -RZ, R3.reuse.H0_H0 ;  /* 0x20000003ff547230 */ /* 0x100fe20000004100 */
[----:B------:R-:W-:Y:S01]  /*7160*/  F2FP.F16.E5M2.UNPACK_B R125, R159.H1 ;  /* 0x0000009fff7d723e */ /* 0x000fe200030004ff */
[----:B------:R-:W-:Y:S01]  /*7170*/  HADD2.F32 R86, -RZ, R3.H1_H1 ;  /* 0x30000003ff567230 */ /* 0x000fe20000004100 */
[-C--:B------:R-:W-:Y:S01]  /*7180*/  F2FP.F16.E5M2.UNPACK_B R3, R150.reuse ;  /* 0x00000096ff03723e */ /* 0x080fe200020004ff */
[--C-:B------:R-:W-:Y:S01]  /*7190*/  HADD2.F32 R90, -RZ, R0.reuse.H0_H0 ;  /* 0x20000000ff5a7230 */ /* 0x100fe20000004100 */
[----:B------:R-:W-:Y:S01]  /*71a0*/  ISETP.NE.AND P0, PT, R189, RZ, PT ;  /* 0x000000ffbd00720c */ /* 0x000fe20003f05270 */
[----:B------:R-:W-:Y:S01]  /*71b0*/  HADD2.F32 R85, -RZ, R0.H1_H1 ;  /* 0x30000000ff557230 */ /* 0x000fe20000004100 */
[----:B------:R-:W-:Y:S01]  /*71c0*/  F2FP.F16.E5M2.UNPACK_B R0, R150.H1 ;  /* 0x00000096ff00723e */ /* 0x000fe200030004ff */
[--C-:B------:R-:W-:Y:S01]  /*71d0*/  HADD2.F32 R92, -RZ, R3.reuse.H0_H0 ;  /* 0x20000003ff5c7230 */ /* 0x100fe20000004100 */
[----:B------:R-:W-:Y:S01]  /*71e0*/  ISETP.NE.AND P6, PT, R198, RZ, PT ;  /* 0x000000ffc600720c */ /* 0x000fe20003fc5270 */
[----:B------:R-:W-:Y:S01]  /*71f0*/  HADD2.F32 R87, -RZ, R3.H1_H1 ;  /* 0x30000003ff577230 */ /* 0x000fe20000004100 */
[----:B------:R-:W-:Y:S01]  /*7200*/  F2FP.F16.E5M2.UNPACK_B R3, R151.H1 ;  /* 0x00000097ff03723e */ /* 0x000fe200030004ff */
[--C-:B------:R-:W-:Y:S02]  /*7210*/  HADD2.F32 R94, -RZ, R0.reuse.H0_H0 ;  /* 0x20000000ff5e7230 */ /* 0x100fe40000004100 */
[----:B------:R-:W-:Y:S01]  /*7220*/  HADD2.F32 R89, -RZ, R0.H1_H1 ;  /* 0x30000000ff597230 */ /* 0x000fe20000004100 */
[-C--:B------:R-:W-:Y:S01]  /*7230*/  F2FP.F16.E5M2.UNPACK_B R0, R152.reuse ;  /* 0x00000098ff00723e */ /* 0x080fe200020004ff */
[--C-:B------:R-:W-:Y:S02]  /*7240*/  HADD2.F32 R96, -RZ, R4.reuse.H0_H0 ;  /* 0x20000004ff607230 */ /* 0x100fe40000004100 */
[----:B------:R-:W-:Y:S01]  /*7250*/  HADD2.F32 R91, -RZ, R4.H1_H1 ;  /* 0x30000004ff5b7230 */ /* 0x000fe20000004100 */
[-C--:B------:R-:W-:Y:S01]  /*7260*/  F2FP.F16.E5M2.UNPACK_B R4, R153.reuse ;  /* 0x00000099ff04723e */ /* 0x080fe200020004ff */
[--C-:B------:R-:W-:Y:S02]  /*7270*/  HADD2.F32 R100, -RZ, R0.reuse.H0_H0 ;  /* 0x20000000ff647230 */ /* 0x100fe40000004100 */
[----:B------:R-:W-:Y:S01]  /*7280*/  HADD2.F32 R95, -RZ, R0.H1_H1 ;  /* 0x30000000ff5f7230 */ /* 0x000fe20000004100 */
[----:B------:R-:W-:Y:S01]  /*7290*/  F2FP.F16.E5M2.UNPACK_B R0, R153.H1 ;  /* 0x00000099ff00723e */ /* 0x000fe200030004ff */
[--C-:B------:R-:W-:Y:S02]  /*72a0*/  HADD2.F32 R98, -RZ, R3.reuse.H0_H0 ;  /* 0x20000003ff627230 */ /* 0x100fe40000004100 */
[----:B------:R-:W-:Y:S01]  /*72b0*/  HADD2.F32 R93, -RZ, R3.H1_H1 ;  /* 0x30000003ff5d7230 */ /* 0x000fe20000004100 */
[----:B------:R-:W-:Y:S01]  /*72c0*/  F2FP.F16.E5M2.UNPACK_B R3, R152.H1 ;  /* 0x00000098ff03723e */ /* 0x000fe200030004ff */
[--C-:B------:R-:W-:Y:S02]  /*72d0*/  HADD2.F32 R106, -RZ, R0.reuse.H0_H0 ;  /* 0x20000000ff6a7230 */ /* 0x100fe40000004100 */
[----:B------:R-:W-:Y:S01]  /*72e0*/  HADD2.F32 R101, -RZ, R0.H1_H1 ;  /* 0x30000000ff657230 */ /* 0x000fe20000004100 */
[-C--:B------:R-:W-:Y:S01]  /*72f0*/  F2FP.F16.E5M2.UNPACK_B R0, R154.reuse.H1 ;  /* 0x0000009aff00723e */ /* 0x080fe200030004ff */
[--C-:B------:R-:W-:Y:S02]  /*7300*/  HADD2.F32 R104, -RZ, R4.reuse.H0_H0 ;  /* 0x20000004ff687230 */ /* 0x100fe40000004100 */
[----:B------:R-:W-:Y:S01]  /*7310*/  HADD2.F32 R99, -RZ, R4.H1_H1 ;  /* 0x30000004ff637230 */ /* 0x000fe20000004100 */
[----:B------:R-:W-:Y:S01]  /*7320*/  F2FP.F16.E5M2.UNPACK_B R4, R155 ;  /* 0x0000009bff04723e */ /* 0x000fe200020004ff */
[--C-:B------:R-:W-:Y:S02]  /*7330*/  HADD2.F32 R102, -RZ, R3.reuse.H0_H0 ;  /* 0x20000003ff667230 */ /* 0x100fe40000004100 */
[----:B------:R-:W-:Y:S01]  /*7340*/  HADD2.F32 R97, -RZ, R3.H1_H1 ;  /* 0x30000003ff617230 */ /* 0x000fe20000004100 */
[----:B------:R-:W-:Y:S01]  /*7350*/  F2FP.F16.E5M2.UNPACK_B R3, R154 ;  /* 0x0000009aff03723e */ /* 0x000fe200020004ff */
[--C-:B------:R-:W-:Y:S02]  /*7360*/  HADD2.F32 R110, -RZ, R0.reuse.H0_H0 ;  /* 0x20000000ff6e7230 */ /* 0x100fe40000004100 */
[----:B------:R-:W-:Y:S01]  /*7370*/  HADD2.F32 R105, -RZ, R0.H1_H1 ;  /* 0x30000000ff697230 */ /* 0x000fe20000004100 */
[-C--:B------:R-:W-:Y:S01]  /*7380*/  F2FP.F16.E5M2.UNPACK_B R0, R156.reuse ;  /* 0x0000009cff00723e */ /* 0x080fe200020004ff */
[--C-:B------:R-:W-:Y:S02]  /*7390*/  HADD2.F32 R112, -RZ, R4.reuse.H0_H0 ;  /* 0x20000004ff707230 */ /* 0x100fe40000004100 */
[----:B------:R-:W-:Y:S01]  /*73a0*/  HADD2.F32 R107, -RZ, R4.H1_H1 ;  /* 0x30000004ff6b7230 */ /* 0x000fe20000004100 */
[----:B------:R-:W-:Y:S01]  /*73b0*/  F2FP.F16.E5M2.UNPACK_B R4, R157 ;  /* 0x0000009dff04723e */ /* 0x000fe200020004ff */
[--C-:B------:R-:W-:Y:S02]  /*73c0*/  HADD2.F32 R108, -RZ, R3.reuse.H0_H0 ;  /* 0x20000003ff6c7230 */ /* 0x100fe40000004100 */
[----:B------:R-:W-:Y:S01]  /*73d0*/  HADD2.F32 R103, -RZ, R3.H1_H1 ;  /* 0x30000003ff677230 */ /* 0x000fe20000004100 */
[----:B------:R-:W-:Y:S01]  /*73e0*/  F2FP.F16.E5M2.UNPACK_B R3, R155.H1 ;  /* 0x0000009bff03723e */ /* 0x000fe200030004ff */
[--C-:B------:R-:W-:Y:S02]  /*73f0*/  HADD2.F32 R116, -RZ, R0.reuse.H0_H0 ;  /* 0x20000000ff747230 */ /* 0x100fe40000004100 */
[----:B------:R-:W-:Y:S01]  /*7400*/  HADD2.F32 R111, -RZ, R0.H1_H1 ;  /* 0x30000000ff6f7230 */ /* 0x000fe20000004100 */
[----:B------:R-:W-:Y:S01]  /*7410*/  F2FP.F16.E5M2.UNPACK_B R0, R156.H1 ;  /* 0x0000009cff00723e */ /* 0x000fe200030004ff */
[--C-:B------:R-:W-:Y:S02]  /*7420*/  HADD2.F32 R120, -RZ, R4.reuse.H0_H0 ;  /* 0x20000004ff787230 */ /* 0x100fe40000004100 */
[----:B------:R-:W-:Y:S02]  /*7430*/  HADD2.F32 R115, -RZ, R4.H1_H1 ;  /* 0x30000004ff737230 */ /* 0x000fe40000004100 */
[--C-:B------:R-:W-:Y:S01]  /*7440*/  HADD2.F32 R114, -RZ, R3.reuse.H0_H0 ;  /* 0x20000003ff727230 */ /* 0x100fe20000004100 */
[----:B------:R-:W1:Y:S01]  /*7450*/  LDTM.x64 R4, tmem[UR4+0x40] ;  /* 0x00004004000479ee */ /* 0x000e620008340000 */
[----:B------:R-:W-:Y:S01]  /*7460*/  HADD2.F32 R109, -RZ, R3.H1_H1 ;  /* 0x30000003ff6d7230 */ /* 0x000fe20000004100 */
[----:B------:R-:W-:Y:S01]  /*7470*/  F2FP.F16.E5M2.UNPACK_B R3, R157.H1 ;  /* 0x0000009dff03723e */ /* 0x000fe200030004ff */
        /* <DEDUP_REMOVED lines=14> */
[----:B------:R-:W-:Y:S01]  /*7560*/  F2FP.F16.E5M2.UNPACK_B R0, R160.H1 ;  /* 0x000000a0ff00723e */ /* 0x000fe200030004ff */
[--C-:B------:R-:W-:Y:S02]  /*7570*/  HADD2.F32 R132, -RZ, R3.reuse.H0_H0 ;  /* 0x20000003ff847230 */ /* 0x100fe40000004100 */
[C---:B-1----:R-:W-:Y:S01]  /*7580*/  FMUL R7, R78.reuse, R7 ;  /* 0x000000074e077220 */ /* 0x042fe20000400000 */
        /* <DEDUP_REMOVED lines=10> */
[C---:B------:R-:W-:Y:S01]  /*7630*/  FMUL R0, R78.reuse, R4 ;  /* 0x000000044e007220 */ /* 0x040fe20000400000 */
[--C-:B------:R-:W-:Y:S01]  /*7640*/  HADD2.F32 R140, -RZ, R135.reuse.H0_H0 ;  /* 0x20000087ff8c7230 */ /* 0x100fe20000004100 */
[----:B------:R-:W-:Y:S01]  /*7650*/  F2FP.F16.E5M2.UNPACK_B R4, R163 ;  /* 0x000000a3ff04723e */ /* 0x000fe200020004ff */
[----:B------:R-:W-:Y:S02]  /*7660*/  HADD2.F32 R135, -RZ, R135.H1_H1 ;  /* 0x30000087ff877230 */ /* 0x000fe40000004100 */
[C---:B------:R-:W-:Y:S01]  /*7670*/  FFMA R0, R81.reuse, R2, R0 ;  /* 0x0000000251007223 */ /* 0x040fe20000000000 */
[C---:B------:R-:W-:Y:S01]  /*7680*/  FMUL R2, R78.reuse, R5 ;  /* 0x000000054e027220 */ /* 0x040fe20000400000 */
[--C-:B------:R-:W-:Y:S01]  /*7690*/  HADD2.F32 R142, -RZ, R3.reuse.H0_H0 ;  /* 0x20000003ff8e7230 */ /* 0x100fe20000004100 */
[----:B------:R-:W-:Y:S01]  /*76a0*/  F2FP.F16.E5M2.UNPACK_B R5, R163.H1 ;  /* 0x000000a3ff05723e */ /* 0x000fe200030004ff */
[----:B------:R-:W-:Y:S02]  /*76b0*/  HADD2.F32 R137, -RZ, R3.H1_H1 ;  /* 0x30000003ff897230 */ /* 0x000fe40000004100 */
[C---:B------:R-:W-:Y:S01]  /*76c0*/  FFMA R2, R81.reuse, R82, R2 ;  /* 0x0000005251027223 */ /* 0x040fe20000000002 */
[--C-:B------:R-:W-:Y:S02]  /*76d0*/  HADD2.F32 R82, -RZ, R4.reuse.H0_H0 ;  /* 0x20000004ff527230 */ /* 0x100fe40000004100 */
[C---:B------:R-:W-:Y:S01]  /*76e0*/  FMUL R3, R78.reuse, R6 ;  /* 0x000000064e037220 */ /* 0x040fe20000400000 */
[----:B------:R-:W-:Y:S02]  /*76f0*/  HADD2.F32 R139, -RZ, R4.H1_H1 ;  /* 0x30000004ff8b7230 */ /* 0x000fe40000004100 */
[C---:B------:R-:W-:Y:S01]  /*7700*/  FMUL R4, R78.reuse, R9 ;  /* 0x000000094e047220 */ /* 0x040fe20000400000 */
[--C-:B------:R-:W-:Y:S02]  /*7710*/  HADD2.F32 R141, -RZ, R5.reuse.H1_H1 ;  /* 0x30000005ff8d7230 */ /* 0x100fe40000004100 */
[C---:B------:R-:W-:Y:S01]  /*7720*/  FFMA R3, R81.reuse, R84, R3 ;  /* 0x0000005451037223 */ /* 0x040fe20000000003 */
[----:B------:R-:W-:Y:S01]  /*7730*/  FFMA R7, R81, R86, R7 ;  /* 0x0000005651077223 */ /* 0x000fe20000000007 */
[----:B------:R-:W-:Y:S02]  /*7740*/  HADD2.F32 R84, -RZ, R5.H0_H0 ;  /* 0x20000005ff547230 */ /* 0x000fe40000004100 */
[C---:B------:R-:W-:Y:S01]  /*7750*/  FMUL R5, R78.reuse, R10 ;  /* 0x0000000a4e057220 */ /* 0x040fe20000400000 */
[C---:B------:R-:W-:Y:S01]  /*7760*/  FMUL R6, R78.reuse, R11 ;  /* 0x0000000b4e067220 */ /* 0x040fe20000400000 */
[C---:B------:R-:W-:Y:S01]  /*7770*/  FMUL R11, R78.reuse, R16 ;  /* 0x000000104e0b7220 */ /* 0x040fe20000400000 */
[----:B------:R-:W-:Y:S01]  /*7780*/  F2FP.SATFINITE.E5M2.F32.PACK_AB_MERGE_C R143, R7, R3, RZ ;  /* 0x00000003078f723e */ /* 0x000fe200048060ff */
[C---:B------:R-:W-:Y:S01]  /*7790*/  FMUL R3, R78.reuse, R8 ;  /* 0x000000084e037220 */ /* 0x040fe20000400000 */
[C---:B------:R-:W-:Y:S01]  /*77a0*/  FMUL R7, R78.reuse, R12 ;  /* 0x0000000c4e077220 */ /* 0x040fe20000400000 */
[C---:B------:R-:W-:Y:S01]  /*77b0*/  FMUL R8, R78.reuse, R13 ;  /* 0x0000000d4e087220 */ /* 0x040fe20000400000 */
[C---:B------:R-:W-:Y:S01]  /*77c0*/  FMUL R12, R78.reuse, R17 ;  /* 0x000000114e0c7220 */ /* 0x040fe20000400000 */
[C---:B------:R-:W-:Y:S01]  /*77d0*/  FFMA R3, R81.reuse, R88, R3 ;  /* 0x0000005851037223 */ /* 0x040fe20000000003 */
[C---:B------:R-:W-:Y:S01]  /*77e0*/  FFMA R4, R81.reuse, R83, R4 ;  /* 0x0000005351047223 */ /* 0x040fe20000000004 */
[C---:B------:R-:W-:Y:S01]  /*77f0*/  FFMA R5, R81.reuse, R90, R5 ;  /* 0x0000005a51057223 */ /* 0x040fe20000000005 */
[C---:B------:R-:W-:Y:S01]  /*7800*/  FFMA R6, R81.reuse, R85, R6 ;  /* 0x0000005551067223 */ /* 0x040fe20000000006 */
[C---:B------:R-:W-:Y:S01]  /*7810*/  FFMA R7, R81.reuse, R92, R7 ;  /* 0x0000005c51077223 */ /* 0x040fe20000000007 */
[C---:B------:R-:W-:Y:S01]  /*7820*/  FFMA R8, R81.reuse, R87, R8 ;  /* 0x0000005751087223 */ /* 0x040fe20000000008 */
[C---:B------:R-:W-:Y:S01]  /*7830*/  FMUL R16, R78.reuse, R21 ;  /* 0x000000154e107220 */ /* 0x040fe20000400000 */
[----:B------:R-:W-:Y:S01]  /*7840*/  FMUL R9, R78, R14 ;  /* 0x0000000e4e097220 */ /* 0x000fe20000400000 */
[----:B------:R-:W-:Y:S01]  /*7850*/  F2FP.SATFINITE.E5M2.F32.PACK_AB_MERGE_C R5, R6, R5, RZ ;  /* 0x000000050605723e */ /* 0x000fe200048060ff */
[C---:B------:R-:W-:Y:S01]  /*7860*/  FMUL R10, R78.reuse, R15 ;  /* 0x0000000f4e0a7220 */ /* 0x040fe20000400000 */
[C---:B------:R-:W-:Y:S01]  /*7870*/  FMUL R15, R78.reuse, R20 ;  /* 0x000000144e0f7220 */ /* 0x040fe20000400000 */
[C---:B------:R-:W-:Y:S01]  /*7880*/  FFMA R9, R81.reuse, R94, R9 ;  /* 0x0000005e51097223 */ /* 0x040fe20000000009 */
[C---:B------:R-:W-:Y:S01]  /*7890*/  FMUL R20, R78.reuse, R25 ;  /* 0x000000194e147220 */ /* 0x040fe20000400000 */
[C---:B------:R-:W-:Y:S01]  /*78a0*/  FFMA R10, R81.reuse, R89, R10 ;  /* 0x00000059510a7223 */ /* 0x040fe2000000000a */
[C---:B------:R-:W-:Y:S01]  /*78b0*/  FFMA R11, R81.reuse, R96, R11 ;  /* 0x00000060510b7223 */ /* 0x040fe2000000000b */
[C---:B------:R-:W-:Y:S01]  /*78c0*/  FFMA R12, R81.reuse, R91, R12 ;  /* 0x0000005b510c7223 */ /* 0x040fe2000000000c */
[C---:B------:R-:W-:Y:S01]  /*78d0*/  FMUL R13, R78.reuse, R18 ;  /* 0x000000124e0d7220 */ /* 0x040fe20000400000 */
[----:B------:R-:W-:Y:S01]  /*78e0*/  FMUL R14, R78, R19 ;  /* 0x000000134e0e7220 */ /* 0x000fe20000400000 */
[----:B------:R-:W-:Y:S01]  /*78f0*/  F2FP.SATFINITE.E5M2.F32.PACK_AB_MERGE_C R9, R10, R9, RZ ;  /* 0x000000090a09723e */ /* 0x000fe200048060ff */
[C---:B------:R-:W-:Y:S01]  /*7900*/  FMUL R19, R78.reuse, R24 ;  /* 0x000000184e137220 */ /* 0x040fe20000400000 */
        /* <DEDUP_REMOVED lines=17> */
[----:B------:R-:W-:Y:S01]  /*7a20*/  FMUL R27, R78, R32 ;  /* 0x000000204e1b7220 */ /* 0x000fe20000400000 */
[C---:B------:R-:W-:Y:S01]  /*7a30*/  FFMA R21, R81.reuse, R106, R21 ;  /* 0x0000006a51157223 */ /* 0x040fe20000000015 */
[C---:B------:R-:W-:Y:S01]  /*7a40*/  FFMA R22, R81.reuse, R101, R22 ;  /* 0x0000006551167223 */ /* 0x040fe20000000016 */
[----:B------:R-:W-:Y:S01]  /*7a50*/  F2FP.SATFINITE.E5M2.F32.PACK_AB_MERGE_C R16, R16, R15, R17 ;  /* 0x0000000f1010723e */ /* 0x000fe20004806011 */
[C---:B------:R-:W-:Y:S01]  /*7a60*/  FFMA R23, R81.reuse, R108, R23 ;  /* 0x0000006c51177223 */ /* 0x040fe20000000017 */
[C---:B------:R-:W-:Y:S01]  /*7a70*/  FFMA R24, R81.reuse, R103, R24 ;  /* 0x0000006751187223 */ /* 0x040fe20000000018 */
[----:B------:R-:W-:Y:S01]  /*7a80*/  FMUL R32, R78, R37 ;  /* 0x000000254e207220 */ /* 0x000fe20000400000 */
[----:B------:R-:W-:Y:S01]  /*7a90*/  F2FP.SATFINITE.E5M2.F32.PACK_AB_MERGE_C R21, R22, R21, RZ ;  /* 0x000000151615723e */ /* 0x000fe200048060ff */
[C---:B------:R-:W-:Y:S01]  /*7aa0*/  FMUL R25, R78.reuse, R30 ;  /* 0x0000001e4e197220 */ /* 0x040fe20000400000 */
[C---:B------:R-:W-:Y:S01]  /*7ab0*/  FMUL R26, R78.reuse, R31 ;  /* 0x0000001f4e1a7220 */ /* 0x040fe20000400000 */
[----:B------:R-:W-:Y:S01]  /*7ac0*/  FMUL R31, R78, R36 ;  /* 0x000000244e1f7220 */ /* 0x000fe20000400000 */
[----:B------:R-:W-:Y:S01]  /*7ad0*/  F2FP.SATFINITE.E5M2.F32.PACK_AB_MERGE_C R17, R20, R19, R21 ;  /* 0x000000131411723e */ /* 0x000fe20004806015 */
        /* <DEDUP_REMOVED lines=8> */
[----:B------:R-:W-:Y:S01]  /*7b60*/  FMUL R35, R78, R40 ;  /* 0x000000284e237220 */ /* 0x000fe20000400000 */
[C---:B------:R-:W-:Y:S01]  /*7b70*/  FFMA R29, R81.reuse, R114, R29 ;  /* 0x00000072511d7223 */ /* 0x040fe2000000001d */
[----:B------:R-:W-:Y:S01]  /*7b80*/  F2FP.SATFINITE.E5M2.F32.PACK_AB_MERGE_C R18, R24, R23, R18 ;  /* 0x000000171812723e */ /* 0x000fe20004806012 */
        /* <DEDUP_REMOVED lines=22> */
[C---:B------:R-:W-:Y:S01]  /*7cf0*/  FMUL R41, R78.reuse, R46 ;  /* 0x0000002e4e297220 */ /* 0x040fe20000400000 */
[C---:B------:R-:W-:Y:S01]  /*7d00*/  FMUL R42, R78.reuse, R47 ;  /* 0x0000002f4e2a7220 */ /* 0x040fe20000400000 */
[C---:B------:R-:W-:Y:S01]  /*7d10*/  FFMA R40, R81.reuse, R119, R40 ;  /* 0x0000007751287223 */ /* 0x040fe20000000028 */
[--C-:B------:R-:W-:Y:S02]  /*7d20*/  HADD2.F32 R130, -RZ, R125.reuse.H0_H0 ;  /* 0x2000007dff827230 */ /* 0x100fe40000004100 */
[C---:B------:R-:W-:Y:S01]  /*7d30*/  FFMA R41, R81.reuse, R126, R41 ;  /* 0x0000007e51297223 */ /* 0x040fe20000000029 */
[----:B------:R-:W-:Y:S02]  /*7d40*/  HADD2.F32 R125, -RZ, R125.H1_H1 ;  /* 0x3000007dff7d7230 */ /* 0x000fe40000004100 */
[C---:B------:R-:W-:Y:S01]  /*7d50*/  FMUL R45, R78.reuse, R50 ;  /* 0x000000324e2d7220 */ /* 0x040fe20000400000 */
[C---:B------:R-:W-:Y:S01]  /*7d60*/  FFMA R42, R81.reuse, R121, R42 ;  /* 0x00000079512a7223 */ /* 0x040fe2000000002a */
[C---:B------:R-:W-:Y:S01]  /*7d70*/  FMUL R46, R78.reuse, R51 ;  /* 0x000000334e2e7220 */ /* 0x040fe20000400000 */
[C---:B------:R-:W-:Y:S01]  /*7d80*/  FFMA R43, R81.reuse, R128, R43 ;  /* 0x00000080512b7223 */ /* 0x040fe2000000002b */
[C---:B------:R-:W-:Y:S01]  /*7d90*/  FMUL R47, R78.reuse, R52 ;  /* 0x000000344e2f7220 */ /* 0x040fe20000400000 */
        /* <DEDUP_REMOVED lines=10> */
[C---:B------:R-:W-:Y:S01]  /*7e40*/  FFMA R45, R81.reuse, R130, R45 ;  /* 0x00000082512d7223 */ /* 0x040fe2000000002d */
[C---:B------:R-:W-:Y:S01]  /*7e50*/  FMUL R59, R78.reuse, R64 ;  /* 0x000000404e3b7220 */ /* 0x040fe20000400000 */
[C---:B------:R-:W-:Y:S01]  /*7e60*/  FMUL R60, R78.reuse, R65 ;  /* 0x000000414e3c7220 */ /* 0x040fe20000400000 */
[C---:B------:R-:W-:Y:S01]  /*7e70*/  FMUL R61, R78.reuse, R66 ;  /* 0x000000424e3d7220 */ /* 0x040fe20000400000 */
[----:B------:R-:W-:Y:S01]  /*7e80*/  FMUL R62, R78, R67 ;  /* 0x000000434e3e7220 */ /* 0x000fe20000400000 */
[C---:B------:R-:W-:Y:S01]  /*7e90*/  FFMA R46, R81.reuse, R125, R46 ;  /* 0x0000007d512e7223 */ /* 0x040fe2000000002e */
[----:B------:R-:W-:Y:S01]  /*7ea0*/  F2FP.SATFINITE.E5M2.F32.PACK_AB_MERGE_C R64, R2, R0, R143 ;  /* 0x000000000240723e */ /* 0x000fe2000480608f */
[C---:B------:R-:W-:Y:S01]  /*7eb0*/  FFMA R47, R81.reuse, R132, R47 ;  /* 0x00000084512f7223 */ /* 0x040fe2000000002f */
[----:B------:R-:W-:Y:S01]  /*7ec0*/  F2FP.SATFINITE.E5M2.F32.PACK_AB_MERGE_C R65, R4, R3, R5 ;  /* 0x000000030441723e */ /* 0x000fe20004806005 */
[C---:B------:R-:W-:Y:S01]  /*7ed0*/  FFMA R48, R81.reuse, R127, R48 ;  /* 0x0000007f51307223 */ /* 0x040fe20000000030 */
[----:B------:R-:W-:Y:S01]  /*7ee0*/  F2FP.SATFINITE.E5M2.F32.PACK_AB_MERGE_C R66, R8, R7, R9 ;  /* 0x000000070842723e */ /* 0x000fe20004806009 */
[C---:B------:R-:W-:Y:S01]  /*7ef0*/  FFMA R49, R81.reuse, R134, R49 ;  /* 0x0000008651317223 */ /* 0x040fe20000000031 */
[----:B------:R-:W-:Y:S01]  /*7f00*/  F2FP.SATFINITE.E5M2.F32.PACK_AB_MERGE_C R67, R12, R11, R13 ;  /* 0x0000000b0c43723e */ /* 0x000fe2000480600d */
[----:B------:R-:W-:Y:S01]  /*7f10*/  FMUL R53, R78, R58 ;  /* 0x0000003a4e357220 */ /* 0x000fe20000400000 */
[C---:B------:R-:W-:Y:S01]  /*7f20*/  FFMA R50, R81.reuse, R129, R50 ;  /* 0x0000008151327223 */ /* 0x040fe20000000032 */
[C---:B------:R-:W-:Y:S01]  /*7f30*/  FFMA R51, R81.reuse, R136, R51 ;  /* 0x0000008851337223 */ /* 0x040fe20000000033 */
[C---:B------:R-:W-:Y:S01]  /*7f40*/  FFMA R52, R81.reuse, R131, R52 ;  /* 0x0000008351347223 */ /* 0x040fe20000000034 */
[----:B------:R1:W-:Y:S01]  /*7f50*/  STS.128 [R172+UR49+0xa200], R64 ;  /* 0x00a20040ac007988 */ /* 0x0003e20008000c31 */
[C---:B------:R-:W-:Y:S01]  /*7f60*/  FFMA R53, R81.reuse, R138, R53 ;  /* 0x0000008a51357223 */ /* 0x040fe20000000035 */
[----:B------:R-:W-:Y:S01]  /*7f70*/  F2FP.SATFINITE.E5M2.F32.PACK_AB_MERGE_C R37, R38, R37, RZ ;  /* 0x000000252625723e */ /* 0x000fe200048060ff */
[C---:B------:R-:W-:Y:S01]  /*7f80*/  FFMA R54, R81.reuse, R133, R54 ;  /* 0x0000008551367223 */ /* 0x040fe20000000036 */
[----:B------:R-:W-:Y:S01]  /*7f90*/  FMUL R58, R78, R63 ;  /* 0x0000003f4e3a7220 */ /* 0x000fe20000400000 */
[C---:B------:R-:W-:Y:S01]  /*7fa0*/  FFMA R55, R81.reuse, R140, R55 ;  /* 0x0000008c51377223 */ /* 0x040fe20000000037 */
[C---:B------:R-:W-:Y:S01]  /*7fb0*/  FFMA R56, R81.reuse, R135, R56 ;  /* 0x0000008751387223 */ /* 0x040fe20000000038 */
[C---:B------:R-:W-:Y:S01]  /*7fc0*/  FFMA R57, R81.reuse, R142, R57 ;  /* 0x0000008e51397223 */ /* 0x040fe20000000039 */
[----:B------:R1:W-:Y:S01]  /*7fd0*/  STS.128 [R192+0xa010], R16 ;  /* 0x00a01010c0007388 */ /* 0x0003e20000000c00 */
[----:B------:R-:W-:Y:S01]  /*7fe0*/  F2FP.SATFINITE.E5M2.F32.PACK_AB_MERGE_C R33, R36, R35, R37 ;  /* 0x000000232421723e */ /* 0x000fe20004806025 */
[C---:B------:R-:W-:Y:S01]  /*7ff0*/  FFMA R58, R81.reuse, R137, R58 ;  /* 0x00000089513a7223 */ /* 0x040fe2000000003a */
[----:B------:R-:W-:Y:S01]  /*8000*/  F2FP.SATFINITE.E5M2.F32.PACK_AB_MERGE_C R34, R42, R41, RZ ;  /* 0x000000292a22723e */ /* 0x000fe200048060ff */
[C---:B------:R-:W-:Y:S01]  /*8010*/  FFMA R59, R81.reuse, R82, R59 ;  /* 0x00000052513b7223 */ /* 0x040fe2000000003b */
[----:B------:R-:W-:Y:S01]  /*8020*/  F2FP.SATFINITE.E5M2.F32.PACK_AB_MERGE_C R35, R46, R45, RZ ;  /* 0x0000002d2e23723e */ /* 0x000fe200048060ff */
        /* <DEDUP_REMOVED lines=25> */
[----:B------:R-:W-:Y:S02]  /*81c0*/  UIADD3 UR8, UP0, UPT, UR52, 0x680, URZ ;  /* 0x0000068034087890 */ /* 0x000fe4000ff1e0ff */
[----:B------:R-:W-:Y:S02]  /*81d0*/  UIADD3 UR5, UPT, UPT, UR41, 0x40, URZ ;  /* 0x0000004029057890 */ /* 0x000fe4000fffe0ff */
[----:B------:R-:W-:Y:S02]  /*81e0*/  UIADD3 UR4, UPT, UPT, UR49, 0xa200, URZ ;  /* 0x0000a20031047890 */ /* 0x000fe4000fffe0ff */
[----:B------:R-:W-:Y:S01]  /*81f0*/  UIADD3.X UR9, UPT, UPT, URZ, UR53, URZ, UP0, !UPT ;  /* 0x00000035ff097290 */ /* 0x000fe200087fe4ff */
[----:B------:R-:W-:Y:S01]  /*8200*/  UMOV UR6, UR42 ;  /* 0x0000002a00067c82 */ /* 0x000fe20008000000 */
[----:B------:R-:W-:Y:S07]  /*8210*/  UMOV UR7, UR36 ;  /* 0x0000002400077c82 */ /* 0x000fee0008000000 */
[----:B------:R2:W-:Y:S01]  /*8220*/  UTMASTG.3D [UR4], [UR8] ;  /* 0x00000004080073b5 */ /* 0x0005e20008010000 */
[----:B------:R0:W-:Y:S01]  /*8230*/  UTMACMDFLUSH ;  /* 0x00000000000079b7 */ /* 0x0001e20000000000 */
[----:B--2---:R-:W-:Y:S04]  /*8240*/  DEPBAR.LE SB0, 0x1 ;  /* 0x000080400000791a */ /* 0x004fe80000000000 */
.L_x_107:
[----:B------:R-:W-:Y:S05]  /*8250*/  BSYNC.RECONVERGENT B0 ;  /* 0x0000000000007941 */ /* 0x000fea0003800200 */
.L_x_106:
        /* <DEDUP_REMOVED lines=16> */
.L_x_111:
[----:B------:R-:W-:Y:S05]  /*8360*/  BSYNC B0 ;  /* 0x0000000000007941 */ /* 0x000fea0003800000 */
.L_x_110:
        /* <DEDUP_REMOVED lines=20> */
.L_x_109:
[----:B------:R-:W-:Y:S05]  /*84b0*/  BSYNC B1 ;  /* 0x0000000000017941 */ /* 0x000fea0003800000 */
.L_x_108:
[----:B--2---:R-:W-:Y:S01]  /*84c0*/  VIADD R0, R80, 0x80 ;  /* 0x0000008050007836 */ /* 0x004fe20000000000 */
        /* <DEDUP_REMOVED lines=10> */
[----:B------:R-:W5:Y:S01]  /*8570*/  LDCU.64 UR6, c[0x4][0x80] ;  /* 0x01001000ff0677ac */ /* 0x000f620008000a00 */
[----:B------:R-:W1:Y:S01]  /*8580*/  LDC.64 R2, c[0x4][R3] ;  /* 0x0100000003027b82 */ /* 0x000e620000000a00 */
[----:B------:R-:W3:Y:S01]  /*8590*/  LDCU.64 UR4, c[0x4][0x18] ;  /* 0x01000300ff0477ac */ /* 0x000ee20008000a00 */
[----:B--2---:R-:W-:Y:S01]  /*85a0*/  MOV R5, UR9 ;  /* 0x0000000900057c02 */ /* 0x004fe20008000f00 */
[----:B------:R-:W-:Y:S01]  /*85b0*/  IMAD.U32 R4, RZ, RZ, UR8 ;  /* 0x00000008ff047e24 */ /* 0x000fe2000f8e00ff */
[----:B-----5:R-:W-:Y:S01]  /*85c0*/  MOV R7, UR7 ;  /* 0x0000000700077c02 */ /* 0x020fe20008000f00 */
[----:B------:R-:W-:Y:S01]  /*85d0*/  IMAD.U32 R6, RZ, RZ, UR6 ;  /* 0x00000006ff067e24 */ /* 0x000fe2000f8e00ff */
[----:B---3--:R-:W-:Y:S01]  /*85e0*/  MOV R11, UR5 ;  /* 0x00000005000b7c02 */ /* 0x008fe20008000f00 */
[----:B------:R-:W-:Y:S02]  /*85f0*/  IMAD.U32 R10, RZ, RZ, UR4 ;  /* 0x00000004ff0a7e24 */ /* 0x000fe4000f8e00ff */
[----:B------:R-:W-:Y:S07]  /*8600*/  LEPC R20, `(.L_x_114) ;  /* 0x000000001014794e */ /* 0x000fee0000000000 */
[----:B-1--4-:R-:W-:Y:S05]  /*8610*/  CALL.ABS.NOINC R2 ;  /* 0x0000000002007343 */ /* 0x012fea0003c00000 */
.L_x_114:
[----:B------:R-:W-:Y:S05]  /*8620*/  BSYNC.RECONVERGENT B6 ;  /* 0x0000000000067941 */ /* 0x000fea0003800200 */
.L_x_113:
[----:B---3--:R-:W-:Y:S01]  /*8630*/  F2FP.F16.E5M2.UNPACK_B R4, R149 ;  /* 0x00000095ff04723e */ /* 0x008fe200020004ff */
        /* <DEDUP_REMOVED lines=13> */
[----:B----4-:R-:W-:Y:S01]  /*8710*/  F2FP.F16.E5M2.UNPACK_B R125, R159.H1 ;  /* 0x0000009fff7d723e */ /* 0x010fe200030004ff */
        /* <DEDUP_REMOVED lines=262> */
[----:B------:R-:W-:Y:S02]  /*9780*/  UIADD3 UR8, UP0, UPT, UR52, 0x680, URZ ;  /* 0x0000068034087890 */ /* 0x000fe4000ff1e0ff */
[----:B------:R-:W-:Y:S02]  /*9790*/  UIADD3 UR5, UPT, UPT, UR41, 0x80, URZ ;  /* 0x0000008029057890 */ /* 0x000fe4000fffe0ff */
[----:B------:R-:W-:Y:S01]  /*97a0*/  MOV R188, UR10 ;  /* 0x0000000a00bc7c02 */ /* 0x000fe20008000f00 */
[----:B------:R-:W-:Y:S01]  /*97b0*/  UIADD3.X UR9, UPT, UPT, URZ, UR53, URZ, UP0, !UPT ;  /* 0x00000035ff097290 */ /* 0x000fe200087fe4ff */
[----:B------:R-:W-:Y:S02]  /*97c0*/  UMOV UR6, UR42 ;  /* 0x0000002a00067c82 */ /* 0x000fe40008000000 */
[----:B------:R-:W-:Y:S01]  /*97d0*/  R2UR UR4, R188 ;  /* 0x00000000bc0472ca */ /* 0x000fe200000e0000 */
[----:B------:R-:W-:Y:S11]  /*97e0*/  UMOV UR7, UR36 ;  /* 0x0000002400077c82 */ /* 0x000ff60008000000 */
[----:B------:R-:W-:Y:S01]  /*97f0*/  @!UPT UIADD3 URZ, UPT, UPT, URZ, URZ, URZ ;  /* 0x000000fffffff290 */ /* 0x000fe2000fffe0ff */
[----:B------:R2:W-:Y:S01]  /*9800*/  UTMASTG.3D [UR4], [UR8] ;  /* 0x00000004080073b5 */ /* 0x0005e20008010000 */
[----:B------:R0:W-:Y:S01]  /*9810*/  UTMACMDFLUSH ;  /* 0x00000000000079b7 */ /* 0x0001e20000000000 */
[----:B--2---:R-:W-:Y:S04]  /*9820*/  DEPBAR.LE SB0, 0x1 ;  /* 0x000080400000791a */ /* 0x004fe80000000000 */
.L_x_116:
[----:B------:R-:W-:Y:S05]  /*9830*/  BSYNC.RECONVERGENT B0 ;  /* 0x0000000000007941 */ /* 0x000fea0003800200 */
.L_x_115:
        /* <DEDUP_REMOVED lines=16> */
.L_x_120:
[----:B------:R-:W-:Y:S05]  /*9940*/  BSYNC B0 ;  /* 0x0000000000007941 */ /* 0x000fea0003800000 */
.L_x_119:
        /* <DEDUP_REMOVED lines=20> */
.L_x_118:
[----:B------:R-:W-:Y:S05]  /*9a90*/  BSYNC B1 ;  /* 0x0000000000017941 */ /* 0x000fea0003800000 */
.L_x_117:
[----:B--2---:R-:W-:Y:S05]  /*9aa0*/  VIADD R0, R80, 0xc0 ;  /* 0x000000c050007836 */ /* 0x004fea0000000000 */
        /* <DEDUP_REMOVED lines=20> */
.L_x_122:
[----:B------:R-:W-:Y:S01]  /*9bf0*/  ISETP.NE.AND P0, PT, R189, RZ, PT ;  /* 0x000000ffbd00720c */ /* 0x000fe20003f05270 */
[----:B------:R-:W-:Y:S05]  /*9c00*/  WARPSYNC.ALL ;  /* 0x0000000000007948 */ /* 0x000fea0003800000 */
[----:B------:R-:W-:Y:S01]  /*9c10*/  R2UR UR4, R80 ;  /* 0x00000000500472ca */ /* 0x000fe200000e0000 */
[----:B------:R-:W-:Y:S01]  /*9c20*/  BSSY.RECONVERGENT B0, `(.L_x_123) ;  /* 0x000011d000007945 */ /* 0x000fe20003800200 */
[----:B---3--:R-:W-:Y:S02]  /*9c30*/  F2FP.F16.E5M2.UNPACK_B R11, R149 ;  /* 0x00000095ff0b723e */ /* 0x008fe400020004ff */
[----:B------:R-:W-:Y:S02]  /*9c40*/  F2FP.F16.E5M2.UNPACK_B R10, R150 ;  /* 0x00000096ff0a723e */ /* 0x000fe400020004ff */
[----:B------:R-:W-:Y:S01]  /*9c50*/  F2FP.F16.E5M2.UNPACK_B R9, R151 ;  /* 0x00000097ff09723e */ /* 0x000fe200020004ff */
[--C-:B------:R-:W-:Y:S01]  /*9c60*/  HADD2.F32 R83, -RZ, R11.reuse.H0_H0 ;  /* 0x2000000bff537230 */ /* 0x100fe20000004100 */
[----:B----4-:R-:W-:Y:S01]  /*9c70*/  F2FP.F16.E5M2.UNPACK_B R8, R152 ;  /* 0x00000098ff08723e */ /* 0x010fe200020004ff */
[----:B------:R-:W-:Y:S01]  /*9c80*/  HADD2.F32 R84, -RZ, R11.H1_H1 ;  /* 0x3000000bff547230 */ /* 0x000fe20000004100 */
[----:B------:R-:W-:Y:S01]  /*9c90*/  F2FP.F16.E5M2.UNPACK_B R7, R153 ;  /* 0x00000099ff07723e */ /* 0x000fe200020004ff */
[--C-:B------:R-:W-:Y:S01]  /*9ca0*/  HADD2.F32 R87, -RZ, R10.reuse.H0_H0 ;  /* 0x2000000aff577230 */ /* 0x100fe20000004100 */
[----:B------:R-:W-:Y:S01]  /*9cb0*/  F2FP.F16.E5M2.UNPACK_B R6, R154 ;  /* 0x0000009aff06723e */ /* 0x000fe200020004ff */
[----:B------:R-:W-:Y:S01]  /*9cc0*/  HADD2.F32 R88, -RZ, R10.H1_H1 ;  /* 0x3000000aff587230 */ /* 0x000fe20000004100 */
[----:B------:R-:W-:Y:S01]  /*9cd0*/  F2FP.F16.E5M2.UNPACK_B R5, R155 ;  /* 0x0000009bff05723e */ /* 0x000fe200020004ff */
[--C-:B------:R-:W-:Y:S01]  /*9ce0*/  HADD2.F32 R91, -RZ, R9.reuse.H0_H0 ;  /* 0x20000009ff5b7230 */ /* 0x100fe20000004100 */
[----:B-1----:R-:W-:Y:S01]  /*9cf0*/  F2FP.F16.E5M2.UNPACK_B R4, R156 ;  /* 0x0000009cff04723e */ /* 0x002fe200020004ff */
[----:B------:R-:W-:Y:S01]  /*9d00*/  HADD2.F32 R92, -RZ, R9.H1_H1 ;  /* 0x30000009ff5c7230 */ /* 0x000fe20000004100 */
[-C--:B------:R-:W-:Y:S01]  /*9d10*/  F2FP.F16.E5M2.UNPACK_B R2, R148.reuse ;  /* 0x00000094ff02723e */ /* 0x080fe200020004ff */
[--C-:B------:R-:W-:Y:S01]  /*9d20*/  HADD2.F32 R95, -RZ, R8.reuse.H0_H0 ;  /* 0x20000008ff5f7230 */ /* 0x100fe20000004100 */
[----:B------:R-:W-:Y:S01]  /*9d30*/  F2FP.F16.E5M2.UNPACK_B R148, R148.H1 ;  /* 0x00000094ff94723e */ /* 0x000fe200030004ff */
[----:B------:R-:W-:Y:S01]  /*9d40*/  HADD2.F32 R97, -RZ, R8.H1_H1 ;  /* 0x30000008ff617230 */ /* 0x000fe20000004100 */
[----:B------:R-:W-:Y:S01]  /*9d50*/  F2FP.F16.E5M2.UNPACK_B R149, R149.H1 ;  /* 0x00000095ff95723e */ /* 0x000fe200030004ff */
[--C-:B------:R-:W-:Y:S01]  /*9d60*/  HADD2.F32 R98, -RZ, R7.reuse.H0_H0 ;  /* 0x20000007ff627230 */ /* 0x100fe20000004100 */
[----:B------:R-:W-:Y:S01]  /*9d70*/  F2FP.F16.E5M2.UNPACK_B R150, R150.H1 ;  /* 0x00000096ff96723e */ /* 0x000fe200030004ff */
[----:B------:R-:W-:Y:S01]  /*9d80*/  HADD2.F32 R101, -RZ, R7.H1_H1 ;  /* 0x30000007ff657230 */ /* 0x000fe20000004100 */
[----:B------:R-:W-:Y:S01]  /*9d90*/  F2FP.F16.E5M2.UNPACK_B R151, R151.H1 ;  /* 0x00000097ff97723e */ /* 0x000fe200030004ff */
[--C-:B------:R-:W-:Y:S01]  /*9da0*/  HADD2.F32 R102, -RZ, R6.reuse.H0_H0 ;  /* 0x20000006ff667230 */ /* 0x100fe20000004100 */
[----:B------:R-:W-:Y:S01]  /*9db0*/  F2FP.F16.E5M2.UNPACK_B R138, R163 ;  /* 0x000000a3ff8a723e */ /* 0x000fe200020004ff */
[----:B------:R-:W-:Y:S01]  /*9dc0*/  HADD2.F32 R105, -RZ, R6.H1_H1 ;  /* 0x30000006ff697230 */ /* 0x000fe20000004100 */
[----:B------:R-:W-:Y:S01]  /*9dd0*/  R2UR UR5, R193 ;  /* 0x00000000c10572ca */ /* 0x000fe200000e0000 */
[--C-:B------:R-:W-:Y:S01]  /*9de0*/  HADD2.F32 R106, -RZ, R5.reuse.H0_H0 ;  /* 0x20000005ff6a7230 */ /* 0x100fe20000004100 */
[----:B------:R-:W-:Y:S01]  /*9df0*/  F2FP.F16.E5M2.UNPACK_B R116, R157 ;  /* 0x0000009dff74723e */ /* 0x000fe200020004ff */
[----:B------:R-:W-:Y:S01]  /*9e00*/  HADD2.F32 R109, -RZ, R5.H1_H1 ;  /* 0x30000005ff6d7230 */ /* 0x000fe20000004100 */
[----:B------:R-:W-:Y:S01]  /*9e10*/  F2FP.F16.E5M2.UNPACK_B R120, R158 ;  /* 0x0000009eff78723e */ /* 0x000fe200020004ff */
[--C-:B------:R-:W-:Y:S01]  /*9e20*/  HADD2.F32 R110, -RZ, R4.reuse.H0_H0 ;  /* 0x20000004ff6e7230 */ /* 0x100fe20000004100 */
[----:B------:R-:W-:Y:S01]  /*9e30*/  F2FP.F16.E5M2.UNPACK_B R124, R159 ;  /* 0x0000009fff7c723e */ /* 0x000fe200020004ff */
[----:B------:R-:W-:Y:S01]  /*9e40*/  HADD2.F32 R113, -RZ, R4.H1_H1 ;  /* 0x30000004ff717230 */ /* 0x000fe20000004100 */
[----:B------:R-:W-:Y:S01]  /*9e50*/  F2FP.F16.E5M2.UNPACK_B R128, R160 ;  /* 0x000000a0ff80723e */ /* 0x000fe200020004ff */
[----:B------:R-:W1:Y:S01]  /*9e60*/  LDTM.x64 R4, tmem[UR4+0xc0] ;  /* 0x0000c004000479ee */ /* 0x000e620008340000 */
[--C-:B------:R-:W-:Y:S01]  /*9e70*/  HADD2.F32 R0, -RZ, R2.reuse.H0_H0 ;  /* 0x20000002ff007230 */ /* 0x100fe20000004100 */
[----:B------:R-:W-:Y:S01]  /*9e80*/  NOP ;  /* 0x0000000000007918 */ /* 0x000fe20000000000 */
[----:B------:R-:W-:Y:S01]  /*9e90*/  HADD2.F32 R2, -RZ, R2.H1_H1 ;  /* 0x30000002ff027230 */ /* 0x000fe20000004100 */
[----:B------:R-:W-:Y:S01]  /*9ea0*/  UIADD3 UR5, UPT, UPT, UR5, 0xc0, URZ ;  /* 0x000000c005057890 */ /* 0x000fe2000fffe0ff */
[--C-:B------:R-:W-:Y:S01]  /*9eb0*/  HADD2.F32 R86, -RZ, R149.reuse.H1_H1 ;  /* 0x30000095ff567230 */ /* 0x100fe20000004100 */
[----:B------:R-:W-:Y:S01]  /*9ec0*/  F2FP.F16.E5M2.UNPACK_B R132, R161 ;  /* 0x000000a1ff84723e */ /* 0x000fe200020004ff */
[--C-:B------:R-:W-:Y:S01]  /*9ed0*/  HADD2.F32 R114, -RZ, R116.reuse.H0_H0 ;  /* 0x20000074ff727230 */ /* 0x100fe20000004100 */
[----:B------:R-:W-:Y:S01]  /*9ee0*/  UPRMT UR5, UR37, 0x654, UR5 ;  /* 0x0000065425057896 */ /* 0x000fe20008000005 */
[----:B------:R-:W-:Y:S01]  /*9ef0*/  HADD2.F32 R117, -RZ, R116.H1_H1 ;  /* 0x30000074ff757230 */ /* 0x000fe20000004100 */
[----:B------:R-:W-:Y:S01]  /*9f00*/  F2FP.F16.E5M2.UNPACK_B R136, R162 ;  /* 0x000000a2ff88723e */ /* 0x000fe200020004ff */
[--C-:B------:R-:W-:Y:S01]  /*9f10*/  HADD2.F32 R118, -RZ, R120.reuse.H0_H0 ;  /* 0x20000078ff767230 */ /* 0x100fe20000004100 */
[----:B------:R-:W-:Y:S01]  /*9f20*/  F2FP.F16.E5M2.UNPACK_B R152, R152.H1 ;  /* 0x00000098ff98723e */ /* 0x000fe200030004ff */
[----:B------:R-:W-:Y:S01]  /*9f30*/  HADD2.F32 R121, -RZ, R120.H1_H1 ;  /* 0x30000078ff797230 */ /* 0x000fe20000004100 */
[----:B------:R-:W-:Y:S01]  /*9f40*/  F2FP.F16.E5M2.UNPACK_B R153, R153.H1 ;  /* 0x00000099ff99723e */ /* 0x000fe200030004ff */
[--C-:B------:R-:W-:Y:S01]  /*9f50*/  HADD2.F32 R122, -RZ, R124.reuse.H0_H0 ;  /* 0x2000007cff7a7230 */ /* 0x100fe20000004100 */
[----:B------:R-:W-:Y:S01]  /*9f60*/  F2FP.F16.E5M2.UNPACK_B R154, R154.H1 ;  /* 0x0000009aff9a723e */ /* 0x000fe200030004ff */
[----:B-1----:R-:W-:Y:S01]  /*9f70*/  SYNCS.ARRIVE.TRANS64.RED.A1T0 RZ, [UR5], RZ ;  /* 0x000000ffffff79a7 */ /* 0x002fe20008100405 */
[----:B------:R-:W-:Y:S01]  /*9f80*/  HADD2.F32 R125, -RZ, R124.H1_H1 ;  /* 0x3000007cff7d7230 */ /* 0x000fe20000004100 */
[----:B------:R-:W-:Y:S01]  /*9f90*/  F2FP.F16.E5M2.UNPACK_B R155, R155.H1 ;  /* 0x0000009bff9b723e */ /* 0x000fe200030004ff */
[--C-:B------:R-:W-:Y:S01]  /*9fa0*/  HADD2.F32 R126, -RZ, R128.reuse.H0_H0 ;  /* 0x20000080ff7e7230 */ /* 0x100fe20000004100 */
[----:B------:R-:W-:Y:S01]  /*9fb0*/  F2FP.F16.E5M2.UNPACK_B R156, R156.H1 ;  /* 0x0000009cff9c723e */ /* 0x000fe200030004ff */
[----:B------:R-:W-:Y:S01]  /*9fc0*/  HADD2.F32 R129, -RZ, R128.H1_H1 ;  /* 0x30000080ff817230 */ /* 0x000fe20000004100 */
[----:B------:R-:W-:Y:S01]  /*9fd0*/  F2FP.F16.E5M2.UNPACK_B R157, R157.H1 ;  /* 0x0000009dff9d723e */ /* 0x000fe200030004ff */
[C---:B------:R-:W-:Y:S01]  /*9fe0*/  FMUL R4, R78.reuse, R4 ;  /* 0x000000044e047220 */ /* 0x040fe20000400000 */
[C---:B------:R-:W-:Y:S01]  /*9ff0*/  FMUL R5, R78.reuse, R5 ;  /* 0x000000054e057220 */ /* 0x040fe20000400000 */
[----:B------:R-:W-:Y:S02]  /*a000*/  HADD2.F32 R3, -RZ, R148.H0_H0 ;  /* 0x20000094ff037230 */ /* 0x000fe40000004100 */
        /* <DEDUP_REMOVED lines=11> */
[----:B------:R-:W-:Y:S02]  /*a0c0*/  HADD2.F32 R130, -RZ, R132.H0_H0 ;  /* 0x20000084ff827230 */ /* 0x000fe40000004100 */
[C---:B------:R-:W-:Y:S01]  /*a0d0*/  FMUL R6, R78.reuse, R6 ;  /* 0x000000064e067220 */ /* 0x040fe20000400000 */
[----:B------:R-:W-:Y:S02]  /*a0e0*/  HADD2.F32 R82, -RZ, R148.H1_H1 ;  /* 0x30000094ff527230 */ /* 0x000fe40000004100 */
[C---:B------:R-:W-:Y:S01]  /*a0f0*/  FMUL R7, R78.reuse, R7 ;  /* 0x000000074e077220 */ /* 0x040fe20000400000 */
[----:B------:R-:W-:Y:S02]  /*a100*/  HADD2.F32 R85, -RZ, R149.H0_H0 ;  /* 0x20000095ff557230 */ /* 0x000fe40000004100 */
[C---:B------:R-:W-:Y:S01]  /*a110*/  FFMA R6, R81.reuse, R3, R6 ;  /* 0x0000000351067223 */ /* 0x040fe20000000006 */
[----:B------:R-:W-:Y:S02]  /*a120*/  HADD2.F32 R133, -RZ, R132.H1_H1 ;  /* 0x30000084ff857230 */ /* 0x000fe40000004100 */
[C---:B------:R-:W-:Y:S01]  /*a130*/  FFMA R7, R81.reuse, R82, R7 ;  /* 0x0000005251077223 */ /* 0x040fe20000000007 */
[C---:B------:R-:W-:Y:S01]  /*a140*/  FFMA R8, R81.reuse, R83, R8 ;  /* 0x0000005351087223 */ /* 0x040fe20000000008 */
[C---:B------:R-:W-:Y:S01]  /*a150*/  FFMA R9, R81.reuse, R84, R9 ;  /* 0x0000005451097223 */ /* 0x040fe20000000009 */
[--C-:B------:R-:W-:Y:S02]  /*a160*/  HADD2.F32 R82, -RZ, R138.reuse.H0_H0 ;  /* 0x2000008aff527230 */ /* 0x100fe40000004100 */
[C---:B------:R-:W-:Y:S01]  /*a170*/  FMUL R10, R78.reuse, R10 ;  /* 0x0000000a4e0a7220 */ /* 0x040fe20000400000 */
[----:B------:R-:W-:Y:S02]  /*a180*/  HADD2.F32 R83, -RZ, R138.H1_H1 ;  /* 0x3000008aff537230 */ /* 0x000fe40000004100 */
[C---:B------:R-:W-:Y:S01]  /*a190*/  FMUL R11, R78.reuse, R11 ;  /* 0x0000000b4e0b7220 */ /* 0x040fe20000400000 */
[----:B------:R-:W-:Y:S02]  /*a1a0*/  HADD2.F32 R89, -RZ, R150.H0_H0 ;  /* 0x20000096ff597230 */ /* 0x000fe40000004100 */
[C---:B------:R-:W-:Y:S01]  /*a1b0*/  FFMA R10, R81.reuse, R85, R10 ;  /* 0x00000055510a7223 */ /* 0x040fe2000000000a */
[--C-:B------:R-:W-:Y:S02]  /*a1c0*/  HADD2.F32 R134, -RZ, R136.reuse.H0_H0 ;  /* 0x20000088ff867230 */ /* 0x100fe40000004100 */
[C---:B------:R-:W-:Y:S01]  /*a1d0*/  FFMA R11, R81.reuse, R86, R11 ;  /* 0x00000056510b7223 */ /* 0x040fe2000000000b */
[C---:B------:R-:W-:Y:S01]  /*a1e0*/  FFMA R12, R81.reuse, R87, R12 ;  /* 0x00000057510c7223 */ /* 0x040fe2000000000c */
[----:B------:R-:W-:Y:S01]  /*a1f0*/  FFMA R13, R81, R88, R13 ;  /* 0x00000058510d7223 */ /* 0x000fe2000000000d */
[----:B------:R-:W-:Y:S01]  /*a200*/  F2FP.SATFINITE.E5M2.F32.PACK_AB_MERGE_C R86, R7, R6, RZ ;  /* 0x000000060756723e */ /* 0x000fe200048060ff */
[C---:B------:R-:W-:Y:S01]  /*a210*/  FMUL R7, R78.reuse, R24 ;  /* 0x000000184e077220 */ /* 0x040fe20000400000 */
[----:B------:R-:W-:Y:S01]  /*a220*/  F2FP.SATFINITE.E5M2.F32.PACK_AB_MERGE_C R138, R11, R10, RZ ;  /* 0x0000000a0b8a723e */ /* 0x000fe200048060ff */
[C---:B------:R-:W-:Y:S01]  /*a230*/  FMUL R10, R78.reuse, R25 ;  /* 0x000000194e0a7220 */ /* 0x040fe20000400000 */
[C---:B------:R-:W-:Y:S01]  /*a240*/  FMUL R25, R78.reuse, R32 ;  /* 0x000000204e197220 */ /* 0x040fe20000400000 */
[----:B------:R-:W-:Y:S02]  /*a250*/  HADD2.F32 R137, -RZ, R136.H1_H1 ;  /* 0x30000088ff897230 */ /* 0x000fe40000004100 */
[C---:B------:R-:W-:Y:S01]  /*a260*/  FMUL R14, R78.reuse, R14 ;  /* 0x0000000e4e0e7220 */ /* 0x040fe20000400000 */
[----:B------:R-:W-:Y:S02]  /*a270*/  HADD2.F32 R90, -RZ, R150.H1_H1 ;  /* 0x30000096ff5a7230 */ /* 0x000fe40000004100 */
[C---:B------:R-:W-:Y:S01]  /*a280*/  FMUL R15, R78.reuse, R15 ;  /* 0x0000000f4e0f7220 */ /* 0x040fe20000400000 */
[--C-:B------:R-:W-:Y:S02]  /*a290*/  HADD2.F32 R93, -RZ, R151.reuse.H0_H0 ;  /* 0x20000097ff5d7230 */ /* 0x100fe40000004100 */
[C---:B------:R-:W-:Y:S01]  /*a2a0*/  FFMA R14, R81.reuse, R89, R14 ;  /* 0x00000059510e7223 */ /* 0x040fe2000000000e */
[----:B------:R-:W-:Y:S02]  /*a2b0*/  HADD2.F32 R94, -RZ, R151.H1_H1 ;  /* 0x30000097ff5e7230 */ /* 0x000fe40000004100 */
[C---:B------:R-:W-:Y:S01]  /*a2c0*/  FFMA R15, R81.reuse, R90, R15 ;  /* 0x0000005a510f7223 */ /* 0x040fe2000000000f */
[C---:B------:R-:W-:Y:S01]  /*a2d0*/  FFMA R16, R81.reuse, R91, R16 ;  /* 0x0000005b51107223 */ /* 0x040fe20000000010 */
[----:B------:R-:W-:Y:S01]  /*a2e0*/  FFMA R17, R81, R92, R17 ;  /* 0x0000005c51117223 */ /* 0x000fe20000000011 */
[C---:B------:R-:W-:Y:S01]  /*a2f0*/  FMUL R18, R78.reuse, R18 ;  /* 0x000000124e127220 */ /* 0x040fe20000400000 */
[C---:B------:R-:W-:Y:S01]  /*a300*/  FMUL R19, R78.reuse, R19 ;  /* 0x000000134e137220 */ /* 0x040fe20000400000 */
[--C-:B------:R-:W-:Y:S01]  /*a310*/  HADD2.F32 R96, -RZ, R152.reuse.H0_H0 ;  /* 0x20000098ff607230 */ /* 0x100fe20000004100 */
[----:B------:R-:W-:Y:S01]  /*a320*/  F2FP.SATFINITE.E5M2.F32.PACK_AB_MERGE_C R14, R15, R14, RZ ;  /* 0x0000000e0f0e723e */ /* 0x000fe200048060ff */
[C---:B------:R-:W-:Y:S01]  /*a330*/  FFMA R18, R81.reuse, R93, R18 ;  /* 0x0000005d51127223 */ /* 0x040fe20000000012 */
[C---:B------:R-:W-:Y:S01]  /*a340*/  FFMA R19, R81.reuse, R94, R19 ;  /* 0x0000005e51137223 */ /* 0x040fe20000000013 */
[C---:B------:R-:W-:Y:S01]  /*a350*/  FFMA R0, R81.reuse, R95, R0 ;  /* 0x0000005f51007223 */ /* 0x040fe20000000000 */
[----:B------:R-:W-:Y:S01]  /*a360*/  FFMA R2, R81, R97, R2 ;  /* 0x0000006151027223 */ /* 0x000fe20000000002 */
[----:B------:R-:W-:Y:S02]  /*a370*/  HADD2.F32 R99, -RZ, R152.H1_H1 ;  /* 0x30000098ff637230 */ /* 0x000fe40000004100 */
[C---:B------:R-:W-:Y:S01]  /*a380*/  FMUL R3, R78.reuse, R22 ;  /* 0x000000164e037220 */ /* 0x040fe20000400000 */
[----:B------:R-:W-:Y:S01]  /*a390*/  F2FP.SATFINITE.E5M2.F32.PACK_AB_MERGE_C R18, R19, R18, RZ ;  /* 0x000000121312723e */ /* 0x000fe200048060ff */
[C---:B------:R-:W-:Y:S01]  /*a3a0*/  FMUL R22, R78.reuse, R29 ;  /* 0x0000001d4e167220 */ /* 0x040fe20000400000 */
[C---:B------:R-:W-:Y:S01]  /*a3b0*/  FMUL R29, R78.reuse, R36 ;  /* 0x000000244e1d7220 */ /* 0x040fe20000400000 */
[C---:B------:R-:W-:Y:S01]  /*a3c0*/  FFMA R3, R81.reuse, R96, R3 ;  /* 0x0000006051037223 */ /* 0x040fe20000000003 */
[C---:B------:R-:W-:Y:S01]  /*a3d0*/  FMUL R6, R78.reuse, R23 ;  /* 0x000000174e067220 */ /* 0x040fe20000400000 */
[--C-:B------:R-:W-:Y:S02]  /*a3e0*/  HADD2.F32 R100, -RZ, R153.reuse.H0_H0 ;  /* 0x20000099ff647230 */ /* 0x100fe40000004100 */
[C---:B------:R-:W-:Y:S01]  /*a3f0*/  FMUL R11, R78.reuse, R26 ;  /* 0x0000001a4e0b7220 */ /* 0x040fe20000400000 */
[----:B------:R-:W-:Y:S02]  /*a400*/  HADD2.F32 R103, -RZ, R153.H1_H1 ;  /* 0x30000099ff677230 */ /* 0x000fe40000004100 */
[C---:B------:R-:W-:Y:S01]  /*a410*/  FFMA R6, R81.reuse, R99, R6 ;  /* 0x0000006351067223 */ /* 0x040fe20000000006 */
[C---:B------:R-:W-:Y:S01]  /*a420*/  FFMA R7, R81.reuse, R98, R7 ;  /* 0x0000006251077223 */ /* 0x040fe20000000007 */
[C---:B------:R-:W-:Y:S01]  /*a430*/  FFMA R10, R81.reuse, R101, R10 ;  /* 0x00000065510a7223 */ /* 0x040fe2000000000a */
[C---:B------:R-:W-:Y:S01]  /*a440*/  FFMA R11, R81.reuse, R100, R11 ;  /* 0x00000064510b7223 */ /* 0x040fe2000000000b */
[----:B------:R-:W-:Y:S01]  /*a450*/  FMUL R26, R78, R33 ;  /* 0x000000214e1a7220 */ /* 0x000fe20000400000 */
[----:B------:R-:W-:Y:S01]  /*a460*/  F2FP.SATFINITE.E5M2.F32.PACK_AB_MERGE_C R3, R6, R3, RZ ;  /* 0x000000030603723e */ /* 0x000fe200048060ff */
[C---:B------:R-:W-:Y:S01]  /*a470*/  FMUL R33, R78.reuse, R40 ;  /* 0x000000284e217220 */ /* 0x040fe20000400000 */
        /* <DEDUP_REMOVED lines=8> */
[C---:B------:R-:W-:Y:S01]  /*a500*/  FMUL R30, R78.reuse, R37 ;  /* 0x000000254e1e7220 */ /* 0x040fe20000400000 */
[C---:B------:R-:W-:Y:S01]  /*a510*/  FMUL R37, R78.reuse, R44 ;  /* 0x0000002c4e257220 */ /* 0x040fe20000400000 */
[C---:B------:R-:W-:Y:S01]  /*a520*/  FMUL R24, R78.reuse, R31 ;  /* 0x0000001f4e187220 */ /* 0x040fe20000400000 */
[----:B------:R-:W-:Y:S01]  /*a530*/  F2FP.F16.E5M2.UNPACK_B R158, R158.H1 ;  /* 0x0000009eff9e723e */ /* 0x000fe200030004ff */
[--C-:B------:R-:W-:Y:S02]  /*a540*/  HADD2.F32 R108, -RZ, R155.reuse.H0_H0 ;  /* 0x2000009bff6c7230 */ /* 0x100fe40000004100 */
[----:B------:R-:W-:Y:S01]  /*a550*/  FMUL R27, R78, R34 ;  /* 0x000000224e1b7220 */ /* 0x000fe20000400000 */
[----:B------:R-:W-:Y:S02]  /*a560*/  HADD2.F32 R111, -RZ, R155.H1_H1 ;  /* 0x3000009bff6f7230 */ /* 0x000fe40000004100 */
[C---:B------:R-:W-:Y:S01]  /*a570*/  FFMA R24, R81.reuse, R107, R24 ;  /* 0x0000006b51187223 */ /* 0x040fe20000000018 */
[----:B------:R-:W-:Y:S01]  /*a580*/  F2FP.F16.E5M2.UNPACK_B R159, R159.H1 ;  /* 0x0000009fff9f723e */ /* 0x000fe200030004ff */
[C---:B------:R-:W-:Y:S01]  /*a590*/  FFMA R25, R81.reuse, R106, R25 ;  /* 0x0000006a51197223 */ /* 0x040fe20000000019 */
[C---:B------:R-:W-:Y:S01]  /*a5a0*/  FFMA R26, R81.reuse, R109, R26 ;  /* 0x0000006d511a7223 */ /* 0x040fe2000000001a */
[----:B------:R-:W-:Y:S01]  /*a5b0*/  F2FP.F16.E5M2.UNPACK_B R160, R160.H1 ;  /* 0x000000a0ffa0723e */ /* 0x000fe200030004ff */
[C---:B------:R-:W-:Y:S01]  /*a5c0*/  FFMA R27, R81.reuse, R108, R27 ;  /* 0x0000006c511b7223 */ /* 0x040fe2000000001b */
[----:B------:R-:W-:Y:S01]  /*a5d0*/  F2FP.SATFINITE.E5M2.F32.PACK_AB_MERGE_C R6, R24, R23, RZ ;  /* 0x000000171806723e */ /* 0x000fe200048060ff */
[C---:B------:R-:W-:Y:S01]  /*a5e0*/  FMUL R34, R78.reuse, R41 ;  /* 0x000000294e227220 */ /* 0x040fe20000400000 */
[C---:B------:R-:W-:Y:S01]  /*a5f0*/  FMUL R41, R78.reuse, R48 ;  /* 0x000000304e297220 */ /* 0x040fe20000400000 */
[----:B------:R-:W-:Y:S01]  /*a600*/  FMUL R28, R78, R35 ;  /* 0x000000234e1c7220 */ /* 0x000fe20000400000 */
[----:B------:R-:W-:Y:S01]  /*a610*/  F2FP.F16.E5M2.UNPACK_B R161, R161.H1 ;  /* 0x000000a1ffa1723e */ /* 0x000fe200030004ff */
[--C-:B------:R-:W-:Y:S01]  /*a620*/  HADD2.F32 R112, -RZ, R156.reuse.H0_H0 ;  /* 0x2000009cff707230 */ /* 0x100fe20000004100 */
[----:B------:R-:W-:Y:S01]  /*a630*/  F2FP.SATFINITE.E5M2.F32.PACK_AB_MERGE_C R6, R22, R21, R6 ;  /* 0x000000151606723e */ /* 0x000fe20004806006 */
[C---:B------:R-:W-:Y:S01]  /*a640*/  FFMA R28, R81.reuse, R111, R28 ;  /* 0x0000006f511c7223 */ /* 0x040fe2000000001c */
[C---:B------:R-:W-:Y:S01]  /*a650*/  FFMA R29, R81.reuse, R110, R29 ;  /* 0x0000006e511d7223 */ /* 0x040fe2000000001d */
[C---:B------:R-:W-:Y:S01]  /*a660*/  FFMA R30, R81.reuse, R113, R30 ;  /* 0x00000071511e7223 */ /* 0x040fe2000000001e */
[----:B------:R-:W-:Y:S02]  /*a670*/  HADD2.F32 R115, -RZ, R156.H1_H1 ;  /* 0x3000009cff737230 */ /* 0x000fe40000004100 */
[C---:B------:R-:W-:Y:S01]  /*a680*/  FMUL R31, R78.reuse, R38 ;  /* 0x000000264e1f7220 */ /* 0x040fe20000400000 */
[----:B------:R-:W-:Y:S01]  /*a690*/  F2FP.F16.E5M2.UNPACK_B R162, R162.H1 ;  /* 0x000000a2ffa2723e */ /* 0x000fe200030004ff */
[C---:B------:R-:W-:Y:S01]  /*a6a0*/  FMUL R38, R78.reuse, R45 ;  /* 0x0000002d4e267220 */ /* 0x040fe20000400000 */
[C---:B------:R-:W-:Y:S01]  /*a6b0*/  FMUL R45, R78.reuse, R52 ;  /* 0x000000344e2d7220 */ /* 0x040fe20000400000 */
[----:B------:R-:W-:Y:S01]  /*a6c0*/  F2FP.F16.E5M2.UNPACK_B R163, R163.H1 ;  /* 0x000000a3ffa3723e */ /* 0x000fe200030004ff */
[----:B------:R-:W-:Y:S01]  /*a6d0*/  FFMA R31, R81, R112, R31 ;  /* 0x00000070511f7223 */ /* 0x000fe2000000001f */
[----:B------:R-:W-:Y:S01]  /*a6e0*/  FMUL R52, R78, R59 ;  /* 0x0000003b4e347220 */ /* 0x000fe20000400000 */
[----:B------:R-:W-:Y:S01]  /*a6f0*/  IADD3 R76, PT, PT, R76, 0x1, RZ ;  /* 0x000000014c4c7810 */ /* 0x000fe20007ffe0ff */
[C---:B------:R-:W-:Y:S01]  /*a700*/  FMUL R59, R78.reuse, R66 ;  /* 0x000000424e3b7220 */ /* 0x040fe20000400000 */
[----:B------:R-:W-:Y:S01]  /*a710*/  F2FP.SATFINITE.E5M2.F32.PACK_AB_MERGE_C R66, R13, R12, R14 ;  /* 0x0000000c0d42723e */ /* 0x000fe2000480600e */
[C---:B------:R-:W-:Y:S01]  /*a720*/  FMUL R32, R78.reuse, R39 ;  /* 0x000000274e207220 */ /* 0x040fe20000400000 */
[--C-:B------:R-:W-:Y:S02]  /*a730*/  HADD2.F32 R116, -RZ, R157.reuse.H0_H0 ;  /* 0x2000009dff747230 */ /* 0x100fe40000004100 */
[C---:B------:R-:W-:Y:S01]  /*a740*/  FMUL R35, R78.reuse, R42 ;  /* 0x0000002a4e237220 */ /* 0x040fe20000400000 */
[----:B------:R-:W-:Y:S02]  /*a750*/  HADD2.F32 R119, -RZ, R157.H1_H1 ;  /* 0x3000009dff777230 */ /* 0x000fe40000004100 */
[C---:B------:R-:W-:Y:S01]  /*a760*/  FFMA R32, R81.reuse, R115, R32 ;  /* 0x0000007351207223 */ /* 0x040fe20000000020 */
[----:B------:R-:W-:Y:S01]  /*a770*/  FMUL R36, R78, R43 ;  /* 0x0000002b4e247220 */ /* 0x000fe20000400000 */
[C---:B------:R-:W-:Y:S01]  /*a780*/  FFMA R33, R81.reuse, R114, R33 ;  /* 0x0000007251217223 */ /* 0x040fe20000000021 */
[C---:B------:R-:W-:Y:S01]  /*a790*/  FFMA R34, R81.reuse, R117, R34 ;  /* 0x0000007551227223 */ /* 0x040fe20000000022 */
[--C-:B------:R-:W-:Y:S01]  /*a7a0*/  HADD2.F32 R120, -RZ, R158.reuse.H0_H0 ;  /* 0x2000009eff787230 */ /* 0x100fe20000004100 */
[----:B------:R-:W-:Y:S01]  /*a7b0*/  F2FP.SATFINITE.E5M2.F32.PACK_AB_MERGE_C R32, R32, R31, RZ ;  /* 0x0000001f2020723e */ /* 0x000fe200048060ff */
[C---:B------:R-:W-:Y:S01]  /*a7c0*/  FFMA R35, R81.reuse, R116, R35 ;  /* 0x0000007451237223 */ /* 0x040fe20000000023 */
[----:B------:R-:W-:Y:S02]  /*a7d0*/  HADD2.F32 R123, -RZ, R158.H1_H1 ;  /* 0x3000009eff7b7230 */ /* 0x000fe40000004100 */
[----:B------:R-:W-:Y:S01]  /*a7e0*/  FMUL R39, R78, R46 ;  /* 0x0000002e4e277220 */ /* 0x000fe20000400000 */
[----:B------:R-:W-:Y:S01]  /*a7f0*/  F2FP.SATFINITE.E5M2.F32.PACK_AB_MERGE_C R32, R30, R29, R32 ;  /* 0x0000001d1e20723e */ /* 0x000fe20004806020 */
[C---:B------:R-:W-:Y:S01]  /*a800*/  FFMA R36, R81.reuse, R119, R36 ;  /* 0x0000007751247223 */ /* 0x040fe20000000024 */
[C---:B------:R-:W-:Y:S01]  /*a810*/  FMUL R40, R78.reuse, R47 ;  /* 0x0000002f4e287220 */ /* 0x040fe20000400000 */
[C---:B------:R-:W-:Y:S01]  /*a820*/  FFMA R37, R81.reuse, R118, R37 ;  /* 0x0000007651257223 */ /* 0x040fe20000000025 */
[C---:B------:R-:W-:Y:S01]  /*a830*/  FFMA R38, R81.reuse, R121, R38 ;  /* 0x0000007951267223 */ /* 0x040fe20000000026 */
[C---:B------:R-:W-:Y:S01]  /*a840*/  FMUL R42, R78.reuse, R49 ;  /* 0x000000314e2a7220 */ /* 0x040fe20000400000 */
        /* <DEDUP_REMOVED lines=8> */
[C---:B------:R-:W-:Y:S01]  /*a8d0*/  FMUL R57, R78.reuse, R64 ;  /* 0x000000404e397220 */ /* 0x040fe20000400000 */
[----:B------:R-:W-:Y:S01]  /*a8e0*/  FFMA R42, R81, R125, R42 ;  /* 0x0000007d512a7223 */ /* 0x000fe2000000002a */
[C---:B------:R-:W-:Y:S01]  /*a8f0*/  FMUL R46, R78.reuse, R53 ;  /* 0x000000354e2e7220 */ /* 0x040fe20000400000 */
[--C-:B------:R-:W-:Y:S01]  /*a900*/  HADD2.F32 R128, -RZ, R160.reuse.H0_H0 ;  /* 0x200000a0ff807230 */ /* 0x100fe20000004100 */
[----:B------:R-:W-:Y:S01]  /*a910*/  F2FP.SATFINITE.E5M2.F32.PACK_AB_MERGE_C R64, R5, R4, R86 ;  /* 0x000000040540723e */ /* 0x000fe20004806056 */
[C---:B------:R-:W-:Y:S01]  /*a920*/  FMUL R51, R78.reuse, R58 ;  /* 0x0000003a4e337220 */ /* 0x040fe20000400000 */
[C---:B------:R-:W-:Y:S01]  /*a930*/  FMUL R53, R78.reuse, R60 ;  /* 0x0000003c4e357220 */ /* 0x040fe20000400000 */
[C---:B------:R-:W-:Y:S01]  /*a940*/  FFMA R43, R81.reuse, R124, R43 ;  /* 0x0000007c512b7223 */ /* 0x040fe2000000002b */
[----:B------:R-:W-:Y:S02]  /*a950*/  HADD2.F32 R131, -RZ, R160.H1_H1 ;  /* 0x300000a0ff837230 */ /* 0x000fe40000004100 */
[C---:B------:R-:W-:Y:S01]  /*a960*/  FMUL R47, R78.reuse, R54 ;  /* 0x000000364e2f7220 */ /* 0x040fe20000400000 */
[C---:B------:R-:W-:Y:S01]  /*a970*/  FMUL R58, R78.reuse, R65 ;  /* 0x000000414e3a7220 */ /* 0x040fe20000400000 */
[----:B------:R-:W-:Y:S01]  /*a980*/  FMUL R60, R78, R67 ;  /* 0x000000434e3c7220 */ /* 0x000fe20000400000 */
[----:B------:R-:W-:Y:S01]  /*a990*/  F2FP.SATFINITE.E5M2.F32.PACK_AB_MERGE_C R5, R20, R11, RZ ;  /* 0x0000000b1405723e */ /* 0x000fe200048060ff */
[----:B------:R-:W-:Y:S01]  /*a9a0*/  FFMA R44, R81, R127, R44 ;  /* 0x0000007f512c7223 */ /* 0x000fe2000000002c */
[C---:B------:R-:W-:Y:S01]  /*a9b0*/  FMUL R48, R78.reuse, R55 ;  /* 0x000000374e307220 */ /* 0x040fe20000400000 */
[----:B------:R-:W-:Y:S01]  /*a9c0*/  F2FP.SATFINITE.E5M2.F32.PACK_AB_MERGE_C R65, R9, R8, R138 ;  /* 0x000000080941723e */ /* 0x000fe2000480608a */
[----:B------:R-:W-:Y:S01]  /*a9d0*/  FFMA R45, R81, R126, R45 ;  /* 0x0000007e512d7223 */ /* 0x000fe2000000002d */
[----:B------:R-:W-:Y:S01]  /*a9e0*/  F2FP.SATFINITE.E5M2.F32.PACK_AB_MERGE_C R67, R17, R16, R18 ;  /* 0x000000101143723e */ /* 0x000fe20004806012 */
[----:B------:R-:W-:Y:S01]  /*a9f0*/  FMUL R49, R78, R56 ;  /* 0x000000384e317220 */ /* 0x000fe20000400000 */
[C---:B------:R-:W-:Y:S01]  /*aa00*/  FFMA R46, R81.reuse, R129, R46 ;  /* 0x00000081512e7223 */ /* 0x040fe2000000002e */
[--C-:B------:R-:W-:Y:S02]  /*aa10*/  HADD2.F32 R132, -RZ, R161.reuse.H0_H0 ;  /* 0x200000a1ff847230 */ /* 0x100fe40000004100 */
[C---:B------:R-:W-:Y:S01]  /*aa20*/  FFMA R47, R81.reuse, R128, R47 ;  /* 0x00000080512f7223 */ /* 0x040fe2000000002f */
[----:B------:R1:W-:Y:S01]  /*aa30*/  STS.128 [R172+UR49+0xa200], R64 ;  /* 0x00a20040ac007988 */ /* 0x0003e20008000c31 */
[----:B------:R-:W-:Y:S01]  /*aa40*/  HADD2.F32 R135, -RZ, R161.H1_H1 ;  /* 0x300000a1ff877230 */ /* 0x000fe20000004100 */
[----:B------:R-:W-:Y:S01]  /*aa50*/  F2FP.SATFINITE.E5M2.F32.PACK_AB_MERGE_C R5, R10, R7, R5 ;  /* 0x000000070a05723e */ /* 0x000fe20004806005 */
[C---:B------:R-:W-:Y:S01]  /*aa60*/  FFMA R48, R81.reuse, R131, R48 ;  /* 0x0000008351307223 */ /* 0x040fe20000000030 */
[----:B------:R-:W-:Y:S01]  /*aa70*/  F2FP.SATFINITE.E5M2.F32.PACK_AB_MERGE_C R7, R28, R27, RZ ;  /* 0x0000001b1c07723e */ /* 0x000fe200048060ff */
        /* <DEDUP_REMOVED lines=8> */
[----:B------:R-:W-:Y:S01]  /*ab00*/  FMUL R56, R78, R63 ;  /* 0x0000003f4e387220 */ /* 0x000fe20000400000 */
[----:B------:R-:W-:Y:S01]  /*ab10*/  F2FP.SATFINITE.E5M2.F32.PACK_AB_MERGE_C R4, R2, R0, R3 ;  /* 0x000000000204723e */ /* 0x000fe20004806003 */
[C---:B------:R-:W-:Y:S01]  /*ab20*/  FFMA R53, R81.reuse, R134, R53 ;  /* 0x0000008651357223 */ /* 0x040fe20000000035 */
[----:B------:R-:W-:Y:S01]  /*ab30*/  F2FP.SATFINITE.E5M2.F32.PACK_AB_MERGE_C R7, R26, R25, R7 ;  /* 0x000000191a07723e */ /* 0x000fe20004806007 */
[C---:B------:R-:W-:Y:S01]  /*ab40*/  FFMA R54, R81.reuse, R137, R54 ;  /* 0x0000008951367223 */ /* 0x040fe20000000036 */
[--C-:B------:R-:W-:Y:S02]  /*ab50*/  HADD2.F32 R84, -RZ, R163.reuse.H0_H0 ;  /* 0x200000a3ff547230 */ /* 0x100fe40000004100 */
[C---:B------:R-:W-:Y:S01]  /*ab60*/  FFMA R55, R81.reuse, R136, R55 ;  /* 0x0000008851377223 */ /* 0x040fe20000000037 */
[----:B------:R-:W-:Y:S01]  /*ab70*/  HADD2.F32 R85, -RZ, R163.H1_H1 ;  /* 0x300000a3ff557230 */ /* 0x000fe20000004100 */
[----:B------:R1:W-:Y:S01]  /*ab80*/  STS.128 [R192+0xa010], R4 ;  /* 0x00a01004c0007388 */ /* 0x0003e20000000c00 */
[----:B------:R-:W-:Y:S01]  /*ab90*/  F2FP.SATFINITE.E5M2.F32.PACK_AB_MERGE_C R35, R36, R35, RZ ;  /* 0x000000232423723e */ /* 0x000fe200048060ff */
[C---:B------:R-:W-:Y:S01]  /*aba0*/  FFMA R56, R81.reuse, R139, R56 ;  /* 0x0000008b51387223 */ /* 0x040fe20000000038 */
[----:B------:R-:W-:Y:S01]  /*abb0*/  F2FP.SATFINITE.E5M2.F32.PACK_AB_MERGE_C R39, R40, R39, RZ ;  /* 0x000000272827723e */ /* 0x000fe200048060ff */
[C---:B------:R-:W-:Y:S01]  /*abc0*/  FFMA R57, R81.reuse, R82, R57 ;  /* 0x0000005251397223 */ /* 0x040fe20000000039 */
[----:B------:R-:W-:Y:S01]  /*abd0*/  F2FP.SATFINITE.E5M2.F32.PACK_AB_MERGE_C R43, R44, R43, RZ ;  /* 0x0000002b2c2b723e */ /* 0x000fe200048060ff */
[C---:B------:R-:W-:Y:S01]  /*abe0*/  FFMA R58, R81.reuse, R83, R58 ;  /* 0x00000053513a7223 */ /* 0x040fe2000000003a */
[C---:B------:R-:W-:Y:S01]  /*abf0*/  FFMA R59, R81.reuse, R84, R59 ;  /* 0x00000054513b7223 */ /* 0x040fe2000000003b */
[----:B------:R-:W-:Y:S01]  /*ac00*/  F2FP.SATFINITE.E5M2.F32.PACK_AB_MERGE_C R33, R34, R33, R35 ;  /* 0x000000212221723e */ /* 0x000fe20004806023 */
        /* <DEDUP_REMOVED lines=11> */
[----:B------:R-:W-:Y:S05]  /*acc0*/  F2FP.SATFINITE.E5M2.F32.PACK_AB_MERGE_C R51, R58, R57, R59 ;  /* 0x000000393a33723e */ /* 0x000fea000480603b */
        /* <DEDUP_REMOVED lines=18> */
.L_x_124:
[----:B------:R-:W-:Y:S05]  /*adf0*/  BSYNC.RECONVERGENT B0 ;  /* 0x0000000000007941 */ /* 0x000fea0003800200 */
.L_x_123:
[----:B------:R-:W-:Y:S01]  /*ae00*/  BAR.SYNC.DEFER_BLOCKING 0x1, 0x80 ;  /* 0x0042000000007b1d */ /* 0x000fe20000010000 */
[----:B------:R-:W-:Y:S01]  /*ae10*/  ISETP.NE.AND P2, PT, R190, RZ, PT ;  /* 0x000000ffbe00720c */ /* 0x000fe20003f45270 */
[----:B------:R-:W-:Y:S01]  /*ae20*/  IMAD.IADD R20, R75, 0x1, R147 ;  /* 0x000000014b147824 */ /* 0x000fe200078e0293 */
[----:B------:R-:W-:Y:S01]  /*ae30*/  ISETP.NE.AND P0, PT, R191, 0x2, PT ;  /* 0x00000002bf00780c */ /* 0x000fe20003f05270 */
[----:B------:R-:W-:Y:S01]  /*ae40*/  IMAD.IADD R21, R77, 0x1, R170 ;  /* 0x000000014d157824 */ /* 0x000fe200078e02aa */
[----:B------:R-:W-:Y:S02]  /*ae50*/  ISETP.NE.AND P1, PT, R76, 0x2, PT ;  /* 0x000000024c00780c */ /* 0x000fe40003f25270 */
[----:B------:R-:W-:Y:S02]  /*ae60*/  SEL R3, RZ, 0x1, P0 ;  /* 0x00000001ff037807 */ /* 0x000fe40000000000 */
[----:B------:R-:W-:Y:S02]  /*ae70*/  SEL R0, RZ, 0x1, P1 ;  /* 0x00000001ff007807 */ /* 0x000fe40000800000 */
[----:B------:R-:W-:Y:S02]  /*ae80*/  LOP3.LUT R182, R182, R3, RZ, 0x3c, !PT ;  /* 0x00000003b6b67212 */ /* 0x000fe400078e3cff */
[----:B------:R-:W-:Y:S02]  /*ae90*/  LOP3.LUT R183, R183, R0, RZ, 0x3c, !PT ;  /* 0x00000000b7b77212 */ /* 0x000fe400078e3cff */
[----:B------:R-:W-:Y:S02]  /*aea0*/  @P2 R2UR UR36, R179 ;  /* 0x00000000b32422ca */ /* 0x000fe400000e0000 */
[----:B------:R-:W-:Y:S02]  /*aeb0*/  SEL R191, R191, RZ, P0 ;  /* 0x000000ffbfbf7207 */ /* 0x000fe40000000000 */
[----:B------:R-:W-:Y:S01]  /*aec0*/  SEL R76, R76, RZ, P1 ;  /* 0x000000ff4c4c7207 */ /* 0x000fe20000800000 */
[----:B------:R-:W-:Y:S10]  /*aed0*/  @P2 BRA `(.L_x_125) ;  /* 0xffffff9800d82947 */ /* 0x000ff4000383ffff */
[----:B------:R-:W-:Y:S05]  /*aee0*/  EXIT ;  /* 0x000000000000794d */ /* 0x000fea0003800000 */
.L_x_19:
[----:B--2---:R2:W1:Y:S02]  /*aef0*/  SYNCS.PHASECHK.TRANS64.TRYWAIT P0, [R3+URZ+0xe0], R2 ;  /* 0x0000e002030075a7 */ /* 0x00446400080011ff */
[----:B-1----:R-:W-:Y:S05]  /*af00*/  @!P0 NANOSLEEP.SYNCS 0x989680 ;  /* 0x009896800000895d */ /* 0x002fea0003900000 */
[----:B------:R-:W1:Y:S02]  /*af10*/  @!P0 SYNCS.PHASECHK.TRANS64 P0, [R3+URZ+0xe0], R2 ;  /* 0x0000e002030085a7 */ /* 0x000e6400080010ff */
[----:B-1----:R-:W-:Y:S05]  /*af20*/  @!P0 BRA `(.L_x_19) ;  /* 0xfffffffc00f08947 */ /* 0x002fea000383ffff */
[----:B------:R-:W-:Y:S05]  /*af30*/  BRA `(.L_x_126) ;  /* 0xffffff6400987947 */ /* 0x000fea000383ffff */
.L_x_22:
[----:B-1----:R-:W-:-:S07]  /*af40*/  MOV R2, UR33 ;  /* 0x0000002100027c02 */ /* 0x002fce0008000f00 */
.L_x_127:
[----:B-1----:R1:W2:Y:S02]  /*af50*/  SYNCS.PHASECHK.TRANS64.TRYWAIT P0, [R2+URZ+0x20], R5 ;  /* 0x00002005020075a7 */ /* 0x0022a400080011ff */
[----:B--2---:R-:W-:Y:S05]  /*af60*/  @!P0 NANOSLEEP.SYNCS 0x989680 ;  /* 0x009896800000895d */ /* 0x004fea0003900000 */
[----:B------:R-:W2:Y:S02]  /*af70*/  @!P0 SYNCS.PHASECHK.TRANS64 P0, [R2+URZ+0x20], R5 ;  /* 0x00002005020085a7 */ /* 0x000ea400080010ff */
[----:B--2---:R-:W-:Y:S05]  /*af80*/  @!P0 BRA `(.L_x_127) ;  /* 0xfffffffc00f08947 */ /* 0x004fea000383ffff */
[----:B------:R-:W-:Y:S05]  /*af90*/  BRA `(.L_x_21) ;  /* 0xffffff6400e87947 */ /* 0x000fea000383ffff */
.L_x_28:
[----:B-1----:R-:W-:-:S07]  /*afa0*/  MOV R2, UR17 ;  /* 0x0000001100027c02 */ /* 0x002fce0008000f00 */
.L_x_128:
[----:B-1----:R1:W2:Y:S02]  /*afb0*/  SYNCS.PHASECHK.TRANS64.TRYWAIT P0, [R2+URZ+0x20], R5 ;  /* 0x00002005020075a7 */ /* 0x0022a400080011ff */
[----:B--2---:R-:W-:Y:S05]  /*afc0*/  @!P0 NANOSLEEP.SYNCS 0x989680 ;  /* 0x009896800000895d */ /* 0x004fea0003900000 */
[----:B------:R-:W2:Y:S02]  /*afd0*/  @!P0 SYNCS.PHASECHK.TRANS64 P0, [R2+URZ+0x20], R5 ;  /* 0x00002005020085a7 */ /* 0x000ea400080010ff */
[----:B--2---:R-:W-:Y:S05]  /*afe0*/  @!P0 BRA `(.L_x_128) ;  /* 0xfffffffc00f08947 */ /* 0x004fea000383ffff */
[----:B------:R-:W-:Y:S05]  /*aff0*/  BRA `(.L_x_27) ;  /* 0xffffff6800907947 */ /* 0x000fea000383ffff */
.L_x_32:
[----:B-1----:R1:W2:Y:S02]  /*b000*/  SYNCS.PHASECHK.TRANS64.TRYWAIT P0, [R2+URZ+0x90], R3 ;  /* 0x00009003020075a7 */ /* 0x0022a400080011ff */
[----:B--2---:R-:W-:Y:S05]  /*b010*/  @!P0 NANOSLEEP.SYNCS 0x989680 ;  /* 0x009896800000895d */ /* 0x004fea0003900000 */
[----:B------:R-:W2:Y:S02]  /*b020*/  @!P0 SYNCS.PHASECHK.TRANS64 P0, [R2+URZ+0x90], R3 ;  /* 0x00009003020085a7 */ /* 0x000ea400080010ff */
[----:B--2---:R-:W-:Y:S05]  /*b030*/  @!P0 BRA `(.L_x_32) ;  /* 0xfffffffc00f08947 */ /* 0x004fea000383ffff */
[----:B------:R-:W-:Y:S05]  /*b040*/  BRA `(.L_x_129) ;  /* 0xffffff6c00207947 */ /* 0x000fea000383ffff */
.L_x_36:
[----:B----4-:R-:W-:-:S07]  /*b050*/  MOV R0, UR5 ;  /* 0x0000000500007c02 */ /* 0x010fce0008000f00 */
.L_x_130:
[----:B-1----:R1:W2:Y:S02]  /*b060*/  SYNCS.PHASECHK.TRANS64.TRYWAIT P0, [R0+URZ], R3 ;  /* 0x00000003000075a7 */ /* 0x0022a400080011ff */
[----:B--2---:R-:W-:Y:S05]  /*b070*/  @!P0 NANOSLEEP.SYNCS 0x989680 ;  /* 0x009896800000895d */ /* 0x004fea0003900000 */
[----:B------:R-:W2:Y:S02]  /*b080*/  @!P0 SYNCS.PHASECHK.TRANS64 P0, [R0+URZ], R3 ;  /* 0x00000003000085a7 */ /* 0x000ea400080010ff */
[----:B--2---:R-:W-:Y:S05]  /*b090*/  @!P0 BRA `(.L_x_130) ;  /* 0xfffffffc00f08947 */ /* 0x004fea000383ffff */
[----:B------:R-:W-:Y:S05]  /*b0a0*/  BRA `(.L_x_131) ;  /* 0xffffff7000907947 */ /* 0x000fea000383ffff */
.L_x_37:
[----:B----4-:R-:W-:-:S07]  /*b0b0*/  MOV R0, UR5 ;  /* 0x0000000500007c02 */ /* 0x010fce0008000f00 */
.L_x_132:
[----:B-1----:R1:W2:Y:S02]  /*b0c0*/  SYNCS.PHASECHK.TRANS64.TRYWAIT P0, [R0+URZ], R3 ;  /* 0x00000003000075a7 */ /* 0x0022a400080011ff */
[----:B--2---:R-:W-:Y:S05]  /*b0d0*/  @!P0 NANOSLEEP.SYNCS 0x989680 ;  /* 0x009896800000895d */ /* 0x004fea0003900000 */
[----:B------:R-:W2:Y:S02]  /*b0e0*/  @!P0 SYNCS.PHASECHK.TRANS64 P0, [R0+URZ], R3 ;  /* 0x00000003000085a7 */ /* 0x000ea400080010ff */
[----:B--2---:R-:W-:Y:S05]  /*b0f0*/  @!P0 BRA `(.L_x_132) ;  /* 0xfffffffc00f08947 */ /* 0x004fea000383ffff */
[----:B------:R-:W-:Y:S05]  /*b100*/  BRA `(.L_x_133) ;  /* 0xffffff70009c7947 */ /* 0x000fea000383ffff */
.L_x_38:
[----:B----4-:R-:W-:-:S07]  /*b110*/  MOV R0, UR5 ;  /* 0x0000000500007c02 */ /* 0x010fce0008000f00 */
.L_x_134:
[----:B-1----:R1:W2:Y:S02]  /*b120*/  SYNCS.PHASECHK.TRANS64.TRYWAIT P0, [R0+URZ], R3 ;  /* 0x00000003000075a7 */ /* 0x0022a400080011ff */
[----:B--2---:R-:W-:Y:S05]  /*b130*/  @!P0 NANOSLEEP.SYNCS 0x989680 ;  /* 0x009896800000895d */ /* 0x004fea0003900000 */
[----:B------:R-:W2:Y:S02]  /*b140*/  @!P0 SYNCS.PHASECHK.TRANS64 P0, [R0+URZ], R3 ;  /* 0x00000003000085a7 */ /* 0x000ea400080010ff */
[----:B--2---:R-:W-:Y:S05]  /*b150*/  @!P0 BRA `(.L_x_134) ;  /* 0xfffffffc00f08947 */ /* 0x004fea000383ffff */
[----:B------:R-:W-:Y:S05]  /*b160*/  BRA `(.L_x_135) ;  /* 0xffffff7000a87947 */ /* 0x000fea000383ffff */
.L_x_41:
[----:B-1----:R1:W2:Y:S02]  /*b170*/  SYNCS.PHASECHK.TRANS64.TRYWAIT P0, [R0+URZ+0xd0], R5 ;  /* 0x0000d005000075a7 */ /* 0x0022a400080011ff */
[----:B--2---:R-:W-:Y:S05]  /*b180*/  @!P0 NANOSLEEP.SYNCS 0x989680 ;  /* 0x009896800000895d */ /* 0x004fea0003900000 */
[----:B------:R-:W2:Y:S02]  /*b190*/  @!P0 SYNCS.PHASECHK.TRANS64 P0, [R0+URZ+0xd0], R5 ;  /* 0x0000d005000085a7 */ /* 0x000ea400080010ff */
[----:B--2---:R-:W-:Y:S05]  /*b1a0*/  @!P0 BRA `(.L_x_41) ;  /* 0xfffffffc00f08947 */ /* 0x004fea000383ffff */
[----:B------:R-:W-:Y:S05]  /*b1b0*/  BRA `(.L_x_136) ;  /* 0xffffff7400047947 */ /* 0x000fea000383ffff */
.L_x_42:
[----:B------:R-:W-:-:S07]  /*b1c0*/  MOV R0, UR5 ;  /* 0x0000000500007c02 */ /* 0x000fce0008000f00 */
.L_x_137:
[----:B-1----:R1:W2:Y:S02]  /*b1d0*/  SYNCS.PHASECHK.TRANS64.TRYWAIT P0, [R0+URZ+0xa0], R5 ;  /* 0x0000a005000075a7 */ /* 0x0022a400080011ff */
[----:B--2---:R-:W-:Y:S05]  /*b1e0*/  @!P0 NANOSLEEP.SYNCS 0x989680 ;  /* 0x009896800000895d */ /* 0x004fea0003900000 */
[----:B------:R-:W2:Y:S02]  /*b1f0*/  @!P0 SYNCS.PHASECHK.TRANS64 P0, [R0+URZ+0xa0], R5 ;  /* 0x0000a005000085a7 */ /* 0x000ea400080010ff */
[----:B--2---:R-:W-:Y:S05]  /*b200*/  @!P0 BRA `(.L_x_137) ;  /* 0xfffffffc00f08947 */ /* 0x004fea000383ffff */
[----:B------:R-:W-:Y:S05]  /*b210*/  BRA `(.L_x_138) ;  /* 0xffffff7400147947 */ /* 0x000fea000383ffff */
.L_x_43:
[----:B-1----:R1:W2:Y:S02]  /*b220*/  SYNCS.PHASECHK.TRANS64.TRYWAIT P1, [R0+URZ+0x90], R5 ;  /* 0x00009005000075a7 */ /* 0x0022a400080211ff */
[----:B--2---:R-:W-:Y:S05]  /*b230*/  @!P1 NANOSLEEP.SYNCS 0x989680 ;  /* 0x009896800000995d */ /* 0x004fea0003900000 */
[----:B------:R-:W2:Y:S02]  /*b240*/  @!P1 SYNCS.PHASECHK.TRANS64 P1, [R0+URZ+0x90], R5 ;  /* 0x00009005000095a7 */ /* 0x000ea400080210ff */
[----:B--2---:R-:W-:Y:S05]  /*b250*/  @!P1 BRA `(.L_x_43) ;  /* 0xfffffffc00f09947 */ /* 0x004fea000383ffff */
[----:B------:R-:W-:Y:S05]  /*b260*/  BRA `(.L_x_139) ;  /* 0xffffff7400447947 */ /* 0x000fea000383ffff */
.L_x_46:
[----:B------:R-:W-:-:S07]  /*b270*/  MOV R0, UR5 ;  /* 0x0000000500007c02 */ /* 0x000fce0008000f00 */
.L_x_140:
[----:B-1----:R1:W2:Y:S02]  /*b280*/  SYNCS.PHASECHK.TRANS64.TRYWAIT P0, [R0+URZ+0xa0], R3 ;  /* 0x0000a003000075a7 */ /* 0x0022a400080011ff */
[----:B--2---:R-:W-:Y:S05]  /*b290*/  @!P0 NANOSLEEP.SYNCS 0x989680 ;  /* 0x009896800000895d */ /* 0x004fea0003900000 */
[----:B------:R-:W2:Y:S02]  /*b2a0*/  @!P0 SYNCS.PHASECHK.TRANS64 P0, [R0+URZ+0xa0], R3 ;  /* 0x0000a003000085a7 */ /* 0x000ea400080010ff */
[----:B--2---:R-:W-:Y:S05]  /*b2b0*/  @!P0 BRA `(.L_x_140) ;  /* 0xfffffffc00f08947 */ /* 0x004fea000383ffff */
[----:B------:R-:W-:Y:S05]  /*b2c0*/  BRA `(.L_x_45) ;  /* 0xffffff7400987947 */ /* 0x000fea000383ffff */
.L_x_53:
[----:B-1----:R1:W2:Y:S02]  /*b2d0*/  SYNCS.PHASECHK.TRANS64.TRYWAIT P1, [R0+URZ+0x90], R5 ;  /* 0x00009005000075a7 */ /* 0x0022a400080211ff */
[----:B--2---:R-:W-:Y:S05]  /*b2e0*/  @!P1 NANOSLEEP.SYNCS 0x989680 ;  /* 0x009896800000995d */ /* 0x004fea0003900000 */
[----:B------:R-:W2:Y:S02]  /*b2f0*/  @!P1 SYNCS.PHASECHK.TRANS64 P1, [R0+URZ+0x90], R5 ;  /* 0x00009005000095a7 */ /* 0x000ea400080210ff */
[----:B--2---:R-:W-:Y:S05]  /*b300*/  @!P1 BRA `(.L_x_53) ;  /* 0xfffffffc00f09947 */ /* 0x004fea000383ffff */
[----:B------:R-:W-:Y:S05]  /*b310*/  BRA `(.L_x_141) ;  /* 0xffffff7800f87947 */ /* 0x000fea000383ffff */
.L_x_54:
[----:B------:R-:W-:-:S07]  /*b320*/  MOV R3, UR8 ;  /* 0x0000000800037c02 */ /* 0x000fce0008000f00 */
.L_x_142:
[----:B-1----:R1:W2:Y:S02]  /*b330*/  SYNCS.PHASECHK.TRANS64.TRYWAIT P0, [R3+URZ+0xc0], R0 ;  /* 0x0000c000030075a7 */ /* 0x0022a400080011ff */
[----:B--2---:R-:W-:Y:S05]  /*b340*/  @!P0 NANOSLEEP.SYNCS 0x989680 ;  /* 0x009896800000895d */ /* 0x004fea0003900000 */
[----:B------:R-:W2:Y:S02]  /*b350*/  @!P0 SYNCS.PHASECHK.TRANS64 P0, [R3+URZ+0xc0], R0 ;  /* 0x0000c000030085a7 */ /* 0x000ea400080010ff */
[----:B--2---:R-:W-:Y:S05]  /*b360*/  @!P0 BRA `(.L_x_142) ;  /* 0xfffffffc00f08947 */ /* 0x004fea000383ffff */
[----:B------:R-:W-:Y:S05]  /*b370*/  BRA `(.L_x_143) ;  /* 0xffffff7c00307947 */ /* 0x000fea000383ffff */
.L_x_57:
[----:B------:R-:W-:Y:S07]  /*b380*/  MOV R0, UR7 ;  /* 0x0000000700007c02 */ /* 0x000fee0008000f00 */
.L_x_144:
[----:B-1----:R1:W2:Y:S02]  /*b390*/  SYNCS.PHASECHK.TRANS64.TRYWAIT P0, [R0+URZ], R3 ;  /* 0x00000003000075a7 */ /* 0x0022a400080011ff */
[----:B--2---:R-:W-:Y:S05]  /*b3a0*/  @!P0 NANOSLEEP.SYNCS 0x989680 ;  /* 0x009896800000895d */ /* 0x004fea0003900000 */
[----:B------:R-:W2:Y:S02]  /*b3b0*/  @!P0 SYNCS.PHASECHK.TRANS64 P0, [R0+URZ], R3 ;  /* 0x00000003000085a7 */ /* 0x000ea400080010ff */
[----:B--2---:R-:W-:Y:S05]  /*b3c0*/  @!P0 BRA `(.L_x_144) ;  /* 0xfffffffc00f08947 */ /* 0x004fea000383ffff */
[----:B------:R-:W-:Y:S05]  /*b3d0*/  BRA `(.L_x_56) ;  /* 0xffffff7c004c7947 */ /* 0x000fea000383ffff */
.L_x_60:
[----:B------:R-:W-:-:S07]  /*b3e0*/  MOV R0, UR5 ;  /* 0x0000000500007c02 */ /* 0x000fce0008000f00 */
.L_x_145:
[----:B--2---:R2:W3:Y:S02]  /*b3f0*/  SYNCS.PHASECHK.TRANS64.TRYWAIT P0, [R0+URZ], R3 ;  /* 0x00000003000075a7 */ /* 0x0044e400080011ff */
[----:B---3--:R-:W-:Y:S05]  /*b400*/  @!P0 NANOSLEEP.SYNCS 0x989680 ;  /* 0x009896800000895d */ /* 0x008fea0003900000 */
[----:B------:R-:W3:Y:S02]  /*b410*/  @!P0 SYNCS.PHASECHK.TRANS64 P0, [R0+URZ], R3 ;  /* 0x00000003000085a7 */ /* 0x000ee400080010ff */
[----:B---3--:R-:W-:Y:S05]  /*b420*/  @!P0 BRA `(.L_x_145) ;  /* 0xfffffffc00f08947 */ /* 0x008fea000383ffff */
[----:B------:R-:W-:Y:S05]  /*b430*/  BRA `(.L_x_146) ;  /* 0xffffff8000007947 */ /* 0x000fea000383ffff */
.L_x_61:
[----:B------:R-:W-:-:S07]  /*b440*/  MOV R0, UR7 ;  /* 0x0000000700007c02 */ /* 0x000fce0008000f00 */
.L_x_147:
[----:B--2---:R2:W3:Y:S02]  /*b450*/  SYNCS.PHASECHK.TRANS64.TRYWAIT P0, [R0+URZ], R3 ;  /* 0x00000003000075a7 */ /* 0x0044e400080011ff */
[----:B---3--:R-:W-:Y:S05]  /*b460*/  @!P0 NANOSLEEP.SYNCS 0x989680 ;  /* 0x009896800000895d */ /* 0x008fea0003900000 */
[----:B------:R-:W3:Y:S02]  /*b470*/  @!P0 SYNCS.PHASECHK.TRANS64 P0, [R0+URZ], R3 ;  /* 0x00000003000085a7 */ /* 0x000ee400080010ff */
[----:B---3--:R-:W-:Y:S05]  /*b480*/  @!P0 BRA `(.L_x_147) ;  /* 0xfffffffc00f08947 */ /* 0x008fea000383ffff */
[----:B------:R-:W-:Y:S05]  /*b490*/  BRA `(.L_x_148) ;  /* 0xffffff80000c7947 */ /* 0x000fea000383ffff */
.L_x_66:
[----:B--2---:R2:W3:Y:S02]  /*b4a0*/  SYNCS.PHASECHK.TRANS64.TRYWAIT P0, [R0+URZ+0x90], R3 ;  /* 0x00009003000075a7 */ /* 0x0044e400080011ff */
[----:B---3--:R-:W-:Y:S05]  /*b4b0*/  @!P0 NANOSLEEP.SYNCS 0x989680 ;  /* 0x009896800000895d */ /* 0x008fea0003900000 */
[----:B------:R-:W3:Y:S02]  /*b4c0*/  @!P0 SYNCS.PHASECHK.TRANS64 P0, [R0+URZ+0x90], R3 ;  /* 0x00009003000085a7 */ /* 0x000ee400080010ff */
[----:B---3--:R-:W-:Y:S05]  /*b4d0*/  @!P0 BRA `(.L_x_66) ;  /* 0xfffffffc00f08947 */ /* 0x008fea000383ffff */
[----:B------:R-:W-:Y:S05]  /*b4e0*/  BRA `(.L_x_149) ;  /* 0xffffff8400187947 */ /* 0x000fea000383ffff */
.L_x_69:
[----:B------:R-:W-:Y:S07]  /*b4f0*/  MOV R0, UR7 ;  /* 0x0000000700007c02 */ /* 0x000fee0008000f00 */
.L_x_150:
[----:B--2---:R2:W3:Y:S02]  /*b500*/  SYNCS.PHASECHK.TRANS64.TRYWAIT P0, [R0+URZ+0x88], R3 ;  /* 0x00008803000075a7 */ /* 0x0044e400080011ff */
[----:B---3--:R-:W-:Y:S05]  /*b510*/  @!P0 NANOSLEEP.SYNCS 0x989680 ;  /* 0x009896800000895d */ /* 0x008fea0003900000 */
[----:B------:R-:W3:Y:S02]  /*b520*/  @!P0 SYNCS.PHASECHK.TRANS64 P0, [R0+URZ+0x88], R3 ;  /* 0x00008803000085a7 */ /* 0x000ee400080010ff */
[----:B---3--:R-:W-:Y:S05]  /*b530*/  @!P0 BRA `(.L_x_150) ;  /* 0xfffffffc00f08947 */ /* 0x008fea000383ffff */
[----:B------:R-:W-:Y:S05]  /*b540*/  BRA `(.L_x_68) ;  /* 0xffffff8400f87947 */ /* 0x000fea000383ffff */
.L_x_72:
[----:B------:R-:W-:Y:S07]  /*b550*/  MOV R3, UR7 ;  /* 0x0000000700037c02 */ /* 0x000fee0008000f00 */
.L_x_151:
[----:B-1----:R1:W2:Y:S02]  /*b560*/  SYNCS.PHASECHK.TRANS64.TRYWAIT P0, [R3+URZ+0x60], R12 ;  /* 0x0000600c030075a7 */ /* 0x0022a400080011ff */
[----:B--2---:R-:W-:Y:S05]  /*b570*/  @!P0 NANOSLEEP.SYNCS 0x989680 ;  /* 0x009896800000895d */ /* 0x004fea0003900000 */
[----:B------:R-:W2:Y:S02]  /*b580*/  @!P0 SYNCS.PHASECHK.TRANS64 P0, [R3+URZ+0x60], R12 ;  /* 0x0000600c030085a7 */ /* 0x000ea400080010ff */
[----:B--2---:R-:W-:Y:S05]  /*b590*/  @!P0 BRA `(.L_x_151) ;  /* 0xfffffffc00f08947 */ /* 0x004fea000383ffff */
[----:B------:R-:W-:Y:S05]  /*b5a0*/  BRA `(.L_x_152) ;  /* 0xffffff8800707947 */ /* 0x000fea000383ffff */
.L_x_73:
[----:B-1----:R-:W-:Y:S07]  /*b5b0*/  MOV R3, UR7 ;  /* 0x0000000700037c02 */ /* 0x002fee0008000f00 */
.L_x_153:
[----:B-1----:R1:W2:Y:S02]  /*b5c0*/  SYNCS.PHASECHK.TRANS64.TRYWAIT P0, [R3+URZ+0x68], R12 ;  /* 0x0000680c030075a7 */ /* 0x0022a400080011ff */
[----:B--2---:R-:W-:Y:S05]  /*b5d0*/  @!P0 NANOSLEEP.SYNCS 0x989680 ;  /* 0x009896800000895d */ /* 0x004fea0003900000 */
[----:B------:R-:W2:Y:S02]  /*b5e0*/  @!P0 SYNCS.PHASECHK.TRANS64 P0, [R3+URZ+0x68], R12 ;  /* 0x0000680c030085a7 */ /* 0x000ea400080010ff */
[----:B--2---:R-:W-:Y:S05]  /*b5f0*/  @!P0 BRA `(.L_x_153) ;  /* 0xfffffffc00f08947 */ /* 0x004fea000383ffff */
[----:B------:R-:W-:Y:S05]  /*b600*/  BRA `(.L_x_154) ;  /* 0xffffff8800ac7947 */ /* 0x000fea000383ffff */
.L_x_74:
[----:B-1----:R-:W-:Y:S07]  /*b610*/  MOV R3, UR7 ;  /* 0x0000000700037c02 */ /* 0x002fee0008000f00 */
.L_x_155:
[----:B-1----:R1:W2:Y:S02]  /*b620*/  SYNCS.PHASECHK.TRANS64.TRYWAIT P0, [R3+URZ+0x70], R12 ;  /* 0x0000700c030075a7 */ /* 0x0022a400080011ff */
[----:B--2---:R-:W-:Y:S05]  /*b630*/  @!P0 NANOSLEEP.SYNCS 0x989680 ;  /* 0x009896800000895d */ /* 0x004fea0003900000 */
[----:B------:R-:W2:Y:S02]  /*b640*/  @!P0 SYNCS.PHASECHK.TRANS64 P0, [R3+URZ+0x70], R12 ;  /* 0x0000700c030085a7 */ /* 0x000ea400080010ff */
[----:B--2---:R-:W-:Y:S05]  /*b650*/  @!P0 BRA `(.L_x_155) ;  /* 0xfffffffc00f08947 */ /* 0x004fea000383ffff */
[----:B------:R-:W-:Y:S05]  /*b660*/  BRA `(.L_x_156) ;  /* 0xffffff8800f47947 */ /* 0x000fea000383ffff */
.L_x_75:
[----:B------:R-:W-:Y:S07]  /*b670*/  MOV R3, UR7 ;  /* 0x0000000700037c02 */ /* 0x000fee0008000f00 */
.L_x_157:
[----:B-1----:R1:W2:Y:S02]  /*b680*/  SYNCS.PHASECHK.TRANS64.TRYWAIT P0, [R3+URZ+0x78], R12 ;  /* 0x0000780c030075a7 */ /* 0x0022a400080011ff */
[----:B--2---:R-:W-:Y:S05]  /*b690*/  @!P0 NANOSLEEP.SYNCS 0x989680 ;  /* 0x009896800000895d */ /* 0x004fea0003900000 */
[----:B------:R-:W2:Y:S02]  /*b6a0*/  @!P0 SYNCS.PHASECHK.TRANS64 P0, [R3+URZ+0x78], R12 ;  /* 0x0000780c030085a7 */ /* 0x000ea400080010ff */
[----:B--2---:R-:W-:Y:S05]  /*b6b0*/  @!P0 BRA `(.L_x_157) ;  /* 0xfffffffc00f08947 */ /* 0x004fea000383ffff */
[----:B------:R-:W-:Y:S05]  /*b6c0*/  BRA `(.L_x_158) ;  /* 0xffffff8c007c7947 */ /* 0x000fea000383ffff */
.L_x_77:
[----:B------:R-:W-:-:S07]  /*b6d0*/  MOV R0, UR7 ;  /* 0x0000000700007c02 */ /* 0x000fce0008000f00 */
.L_x_159:
[----:B-1----:R1:W3:Y:S02]  /*b6e0*/  SYNCS.PHASECHK.TRANS64.TRYWAIT P0, [R0+URZ+0x60], R3 ;  /* 0x00006003000075a7 */ /* 0x0022e400080011ff */
[----:B---3--:R-:W-:Y:S05]  /*b6f0*/  @!P0 NANOSLEEP.SYNCS 0x989680 ;  /* 0x009896800000895d */ /* 0x008fea0003900000 */
[----:B------:R-:W3:Y:S02]  /*b700*/  @!P0 SYNCS.PHASECHK.TRANS64 P0, [R0+URZ+0x60], R3 ;  /* 0x00006003000085a7 */ /* 0x000ee400080010ff */
[----:B---3--:R-:W-:Y:S05]  /*b710*/  @!P0 BRA `(.L_x_159) ;  /* 0xfffffffc00f08947 */ /* 0x008fea000383ffff */
[----:B------:R-:W-:Y:S05]  /*b720*/  BRA `(.L_x_160) ;  /* 0xffffff8c00ec7947 */ /* 0x000fea000383ffff */
.L_x_78:
[----:B-1----:R-:W-:-:S07]  /*b730*/  MOV R0, UR7 ;  /* 0x0000000700007c02 */ /* 0x002fce0008000f00 */
.L_x_161:
[----:B-1----:R1:W3:Y:S02]  /*b740*/  SYNCS.PHASECHK.TRANS64.TRYWAIT P0, [R0+URZ+0x68], R3 ;  /* 0x00006803000075a7 */ /* 0x0022e400080011ff */
[----:B---3--:R-:W-:Y:S05]  /*b750*/  @!P0 NANOSLEEP.SYNCS 0x989680 ;  /* 0x009896800000895d */ /* 0x008fea0003900000 */
[----:B------:R-:W3:Y:S02]  /*b760*/  @!P0 SYNCS.PHASECHK.TRANS64 P0, [R0+URZ+0x68], R3 ;  /* 0x00006803000085a7 */ /* 0x000ee400080010ff */
[----:B---3--:R-:W-:Y:S05]  /*b770*/  @!P0 BRA `(.L_x_161) ;  /* 0xfffffffc00f08947 */ /* 0x008fea000383ffff */
[----:B------:R-:W-:Y:S05]  /*b780*/  BRA `(.L_x_162) ;  /* 0xffffff8c00dc7947 */ /* 0x000fea000383ffff */
.L_x_79:
[----:B-1----:R-:W-:-:S07]  /*b790*/  MOV R0, UR7 ;  /* 0x0000000700007c02 */ /* 0x002fce0008000f00 */
.L_x_163:
[----:B-1----:R1:W3:Y:S02]  /*b7a0*/  SYNCS.PHASECHK.TRANS64.TRYWAIT P0, [R0+URZ+0x70], R3 ;  /* 0x00007003000075a7 */ /* 0x0022e400080011ff */
[----:B---3--:R-:W-:Y:S05]  /*b7b0*/  @!P0 NANOSLEEP.SYNCS 0x989680 ;  /* 0x009896800000895d */ /* 0x008fea0003900000 */
[----:B------:R-:W3:Y:S02]  /*b7c0*/  @!P0 SYNCS.PHASECHK.TRANS64 P0, [R0+URZ+0x70], R3 ;  /* 0x00007003000085a7 */ /* 0x000ee400080010ff */
[----:B---3--:R-:W-:Y:S05]  /*b7d0*/  @!P0 BRA `(.L_x_163) ;  /* 0xfffffffc00f08947 */ /* 0x008fea000383ffff */
[----:B------:R-:W-:Y:S05]  /*b7e0*/  BRA `(.L_x_164) ;  /* 0xffffff8c00cc7947 */ /* 0x000fea000383ffff */
.L_x_81:
[----:B--2---:R2:W4:Y:S02]  /*b7f0*/  SYNCS.PHASECHK.TRANS64.TRYWAIT P0, [R0+URZ+0x90], R3 ;  /* 0x00009003000075a7 */ /* 0x00452400080011ff */
[----:B----4-:R-:W-:Y:S05]  /*b800*/  @!P0 NANOSLEEP.SYNCS 0x989680 ;  /* 0x009896800000895d */ /* 0x010fea0003900000 */
[----:B------:R-:W4:Y:S02]  /*b810*/  @!P0 SYNCS.PHASECHK.TRANS64 P0, [R0+URZ+0x90], R3 ;  /* 0x00009003000085a7 */ /* 0x000f2400080010ff */
[----:B----4-:R-:W-:Y:S05]  /*b820*/  @!P0 BRA `(.L_x_81) ;  /* 0xfffffffc00f08947 */ /* 0x010fea000383ffff */
[----:B------:R-:W-:Y:S05]  /*b830*/  BRA `(.L_x_165) ;  /* 0xffffff9000947947 */ /* 0x000fea000383ffff */
.L_x_92:
[----:B-1----:R1:W3:Y:S02]  /*b840*/  SYNCS.PHASECHK.TRANS64.TRYWAIT P1, [R3+URZ+0x40], R0 ;  /* 0x00004000030075a7 */ /* 0x0022e400080211ff */
[----:B---3--:R-:W-:Y:S05]  /*b850*/  @!P1 NANOSLEEP.SYNCS 0x989680 ;  /* 0x009896800000995d */ /* 0x008fea0003900000 */
[----:B------:R-:W3:Y:S02]  /*b860*/  @!P1 SYNCS.PHASECHK.TRANS64 P1, [R3+URZ+0x40], R0 ;  /* 0x00004000030095a7 */ /* 0x000ee400080210ff */
[----:B---3--:R-:W-:Y:S05]  /*b870*/  @!P1 BRA `(.L_x_92) ;  /* 0xfffffffc00f09947 */ /* 0x008fea000383ffff */
[----:B------:R-:W-:Y:S05]  /*b880*/  BRA `(.L_x_91) ;  /* 0xffffff9c00b87947 */ /* 0x000fea000383ffff */
.L_x_94:
[----:B-1----:R1:W4:Y:S02]  /*b890*/  SYNCS.PHASECHK.TRANS64.TRYWAIT P0, [R193+URZ+0xb0], R2 ;  /* 0x0000b002c10075a7 */ /* 0x00232400080011ff */
[----:B----4-:R-:W-:Y:S05]  /*b8a0*/  @!P0 NANOSLEEP.SYNCS 0x989680 ;  /* 0x009896800000895d */ /* 0x010fea0003900000 */
[----:B------:R-:W4:Y:S02]  /*b8b0*/  @!P0 SYNCS.PHASECHK.TRANS64 P0, [R193+URZ+0xb0], R2 ;  /* 0x0000b002c10085a7 */ /* 0x000f2400080010ff */
[----:B----4-:R-:W-:Y:S05]  /*b8c0*/  @!P0 BRA `(.L_x_94) ;  /* 0xfffffffc00f08947 */ /* 0x010fea000383ffff */
[----:B------:R-:W-:Y:S05]  /*b8d0*/  BRA `(.L_x_93) ;  /* 0xffffffa000147947 */ /* 0x000fea000383ffff */
.L_x_103:
[----:B--2---:R2:W3:Y:S02]  /*b8e0*/  SYNCS.PHASECHK.TRANS64.TRYWAIT P0, [R204+URZ+0x40], R3 ;  /* 0x00004003cc0075a7 */ /* 0x0044e400080011ff */
[----:B---3--:R-:W-:Y:S05]  /*b8f0*/  @!P0 NANOSLEEP.SYNCS 0x989680 ;  /* 0x009896800000895d */ /* 0x008fea0003900000 */
[----:B------:R-:W3:Y:S02]  /*b900*/  @!P0 SYNCS.PHASECHK.TRANS64 P0, [R204+URZ+0x40], R3 ;  /* 0x00004003cc0085a7 */ /* 0x000ee400080010ff */
[----:B---3--:R-:W-:Y:S05]  /*b910*/  @!P0 BRA `(.L_x_103) ;  /* 0xfffffffc00f08947 */ /* 0x008fea000383ffff */
[----:B------:R-:W-:Y:S05]  /*b920*/  BRA `(.L_x_102) ;  /* 0xffffffb400207947 */ /* 0x000fea000383ffff */
.L_x_112:
[----:B--2---:R2:W3:Y:S02]  /*b930*/  SYNCS.PHASECHK.TRANS64.TRYWAIT P0, [R0+URZ+0x40], R5 ;  /* 0x00004005000075a7 */ /* 0x0044e400080011ff */
[----:B---3--:R-:W-:Y:S05]  /*b940*/  @!P0 NANOSLEEP.SYNCS 0x989680 ;  /* 0x009896800000895d */ /* 0x008fea0003900000 */
[----:B------:R-:W3:Y:S02]  /*b950*/  @!P0 SYNCS.PHASECHK.TRANS64 P0, [R0+URZ+0x40], R5 ;  /* 0x00004005000085a7 */ /* 0x000ee400080010ff */
[----:B---3--:R-:W-:Y:S05]  /*b960*/  @!P0 BRA `(.L_x_112) ;  /* 0xfffffffc00f08947 */ /* 0x008fea000383ffff */
[----:B------:R-:W-:Y:S05]  /*b970*/  BRA `(.L_x_111) ;  /* 0xffffffc800787947 */ /* 0x000fea000383ffff */
.L_x_121:
[----:B--2---:R2:W3:Y:S02]  /*b980*/  SYNCS.PHASECHK.TRANS64.TRYWAIT P0, [R0+URZ+0x40], R3 ;  /* 0x00004003000075a7 */ /* 0x0044e400080011ff */
[----:B---3--:R-:W-:Y:S05]  /*b990*/  @!P0 NANOSLEEP.SYNCS 0x989680 ;  /* 0x009896800000895d */ /* 0x008fea0003900000 */
[----:B------:R-:W3:Y:S02]  /*b9a0*/  @!P0 SYNCS.PHASECHK.TRANS64 P0, [R0+URZ+0x40], R3 ;  /* 0x00004003000085a7 */ /* 0x000ee400080010ff */
[----:B---3--:R-:W-:Y:S05]  /*b9b0*/  @!P0 BRA `(.L_x_121) ;  /* 0xfffffffc00f08947 */ /* 0x008fea000383ffff */
[----:B------:R-:W-:Y:S05]  /*b9c0*/  BRA `(.L_x_120) ;  /* 0xffffffdc00dc7947 */ /* 0x000fea000383ffff */
        .weak           $__internal_0_$__cuda_sm10x_tcgen05_guardrail_trap_col_being_dealloced_not_returned_by_alloc
        .type           $__internal_0_$__cuda_sm10x_tcgen05_guardrail_trap_col_being_dealloced_not_returned_by_alloc,@function
        .size           $__internal_0_$__cuda_sm10x_tcgen05_guardrail_trap_col_being_dealloced_not_returned_by_alloc,($__internal_1_$__cuda_sm10x_tcgen05_guardrail_trap_phase_invalid_during_alloc - $__internal_0_$__cuda_sm10x_tcgen05_guardrail_trap_col_being_dealloced_not_returned_by_alloc)
$__internal_0_$__cuda_sm10x_tcgen05_guardrail_trap_col_being_dealloced_not_returned_by_alloc:
[----:B------:R-:W-:Y:S05]  /*b9d0*/  BPT.TRAP 0x1 ;  /* 0x000000040000795c */ /* 0x000fea0000300000 */
[----:B------:R-:W-:-:S04]  /*b9e0*/  HFMA2 R3, -RZ, RZ, 0, 0 ;  /* 0x00000000ff037431 */ /* 0x000fc800000001ff */
[----:B------:R-:W-:Y:S05]  /*b9f0*/  RET.REL.NODEC R2 `(_ZN7cutlass13device_kernelINS_4gemm6kernel13GemmUniversalIN4cute5tupleIJiiiiEEENS1_10collective13CollectiveMmaINS1_35MainloopSm100TmaUmmaWarpSpecializedILi4ELi2ELi2ENS5_IJNS4_1CILi1EEESB_SB_EEEEENS5_IJNSA_ILi128EEENSA_ILi256EEENSA_ILi64EEEEEENS_12float_e5m2_tENS5_IJlSB_lEEESI_SJ_NS4_8TiledMMAINS4_8MMA_AtomIJNS4_10MMA_TraitsINS4_19SM100_MMA_F8F6F4_SSEJSI_SI_fSE_SF_NS4_17integral_constantINS4_4UMMA5MajorELSQ_0EEESR_NSO_INSP_7ScaleInELSS_0EEEST_EEEEEENS4_6LayoutISC_NS5_IJNSA_ILi0EEESX_SX_EEEEENS5_IJNS4_10UnderscoreES10_S10_EEEEENS4_13SM90_TMA_LOADENS4_14ComposedLayoutINS4_7SwizzleILi2ELi4ELi3EEENS4_18smem_ptr_flag_bitsILi8EEENSW_INS5_IJNSA_ILi8EEESG_EEENS5_IJSG_SB_EEEEEEEvNS4_8identityES13_S1D_vS1E_EENS_8epilogue10collective18CollectiveEpilogueINS1G_23Sm100TmaWarpSpecializedILi4ELi2ELi64ELb0ELb0EEEJSH_NS5_IJNSW_ISE_SB_EENSW_ISG_SB_EEEEESI_SJ_SI_SJ_NS1G_6fusion15FusionCallbacksIS1K_NS1O_17LinearCombinationISI_fSI_fLNS_15FloatRoundStyleE2EEESH_S1N_JEEENS4_5SM1004TMEM4LOAD26SM100_TMEM_LOAD_32dp32b64xES13_S1D_NS4_39AutoVectorizingCopyWithAssumedAlignmentILi128EEENS4_14SM90_TMA_STOREES1D_S1Z_S1Z_EEEvvEEEEvNT_6ParamsE) ;  /* 0xffffff4402807950 */ /* 0x000fea0003c3ffff */
        .weak           $__internal_1_$__cuda_sm10x_tcgen05_guardrail_trap_phase_invalid_during_alloc
        .type           $__internal_1_$__cuda_sm10x_tcgen05_guardrail_trap_phase_invalid_during_alloc,@function
        .size           $__internal_1_$__cuda_sm10x_tcgen05_guardrail_trap_phase_invalid_during_alloc,($__internal_2_$__cuda_sm10x_tcgen05_guardrail_trap_unallocated_columns_being_dealloced - $__internal_1_$__cuda_sm10x_tcgen05_guardrail_trap_phase_invalid_during_alloc)
$__internal_1_$__cuda_sm10x_tcgen05_guardrail_trap_phase_invalid_during_alloc:
[----:B------:R-:W-:Y:S05]  /*ba00*/  BPT.TRAP 0x1 ;  /* 0x000000040000795c */ /* 0x000fea0000300000 */
[----:B------:R-:W-:-:S04]  /*ba10*/  MOV R3, 0x0 ;  /* 0x0000000000037802 */ /* 0x000fc80000000f00 */
[----:B------:R-:W-:Y:S05]  /*ba20*/  RET.REL.NODEC R2 `(_ZN7cutlass13device_kernelINS_4gemm6kernel13GemmUniversalIN4cute5tupleIJiiiiEEENS1_10collective13CollectiveMmaINS1_35MainloopSm100TmaUmmaWarpSpecializedILi4ELi2ELi2ENS5_IJNS4_1CILi1EEESB_SB_EEEEENS5_IJNSA_ILi128EEENSA_ILi256EEENSA_ILi64EEEEEENS_12float_e5m2_tENS5_IJlSB_lEEESI_SJ_NS4_8TiledMMAINS4_8MMA_AtomIJNS4_10MMA_TraitsINS4_19SM100_MMA_F8F6F4_SSEJSI_SI_fSE_SF_NS4_17integral_constantINS4_4UMMA5MajorELSQ_0EEESR_NSO_INSP_7ScaleInELSS_0EEEST_EEEEEENS4_6LayoutISC_NS5_IJNSA_ILi0EEESX_SX_EEEEENS5_IJNS4_10UnderscoreES10_S10_EEEEENS4_13SM90_TMA_LOADENS4_14ComposedLayoutINS4_7SwizzleILi2ELi4ELi3EEENS4_18smem_ptr_flag_bitsILi8EEENSW_INS5_IJNSA_ILi8EEESG_EEENS5_IJSG_SB_EEEEEEEvNS4_8identityES13_S1D_vS1E_EENS_8epilogue10collective18CollectiveEpilogueINS1G_23Sm100TmaWarpSpecializedILi4ELi2ELi64ELb0ELb0EEEJSH_NS5_IJNSW_ISE_SB_EENSW_ISG_SB_EEEEESI_SJ_SI_SJ_NS1G_6fusion15FusionCallbacksIS1K_NS1O_17LinearCombinationISI_fSI_fLNS_15FloatRoundStyleE2EEESH_S1N_JEEENS4_5SM1004TMEM4LOAD26SM100_TMEM_LOAD_32dp32b64xES13_S1D_NS4_39AutoVectorizingCopyWithAssumedAlignmentILi128EEENS4_14SM90_TMA_STOREES1D_S1Z_S1Z_EEEvvEEEEvNT_6ParamsE) ;  /* 0xffffff4402747950 */ /* 0x000fea0003c3ffff */
        .weak           $__internal_2_$__cuda_sm10x_tcgen05_guardrail_trap_unallocated_columns_being_dealloced
        .type           $__internal_2_$__cuda_sm10x_tcgen05_guardrail_trap_unallocated_columns_being_dealloced,@function
        .size           $__internal_2_$__cuda_sm10x_tcgen05_guardrail_trap_unallocated_columns_being_dealloced,(.L_x_167 - $__internal_2_$__cuda_sm10x_tcgen05_guardrail_trap_unallocated_columns_being_dealloced)
$__internal_2_$__cuda_sm10x_tcgen05_guardrail_trap_unallocated_columns_being_dealloced:
[----:B------:R-:W-:Y:S05]  /*ba30*/  BPT.TRAP 0x1 ;  /* 0x000000040000795c */ /* 0x000fea0000300000 */
[----:B------:R-:W-:-:S04]  /*ba40*/  HFMA2 R3, -RZ, RZ, 0, 0 ;  /* 0x00000000ff037431 */ /* 0x000fc800000001ff */
[----:B------:R-:W-:Y:S05]  /*ba50*/  RET.REL.NODEC R2 `(_ZN7cutlass13device_kernelINS_4gemm6kernel13GemmUniversalIN4cute5tupleIJiiiiEEENS1_10collective13CollectiveMmaINS1_35MainloopSm100TmaUmmaWarpSpecializedILi4ELi2ELi2ENS5_IJNS4_1CILi1EEESB_SB_EEEEENS5_IJNSA_ILi128EEENSA_ILi256EEENSA_ILi64EEEEEENS_12float_e5m2_tENS5_IJlSB_lEEESI_SJ_NS4_8TiledMMAINS4_8MMA_AtomIJNS4_10MMA_TraitsINS4_19SM100_MMA_F8F6F4_SSEJSI_SI_fSE_SF_NS4_17integral_constantINS4_4UMMA5MajorELSQ_0EEESR_NSO_INSP_7ScaleInELSS_0EEEST_EEEEEENS4_6LayoutISC_NS5_IJNSA_ILi0EEESX_SX_EEEEENS5_IJNS4_10UnderscoreES10_S10_EEEEENS4_13SM90_TMA_LOADENS4_14ComposedLayoutINS4_7SwizzleILi2ELi4ELi3EEENS4_18smem_ptr_flag_bitsILi8EEENSW_INS5_IJNSA_ILi8EEESG_EEENS5_IJSG_SB_EEEEEEEvNS4_8identityES13_S1D_vS1E_EENS_8epilogue10collective18CollectiveEpilogueINS1G_23Sm100TmaWarpSpecializedILi4ELi2ELi64ELb0ELb0EEEJSH_NS5_IJNSW_ISE_SB_EENSW_ISG_SB_EEEEESI_SJ_SI_SJ_NS1G_6fusion15FusionCallbacksIS1K_NS1O_17LinearCombinationISI_fSI_fLNS_15FloatRoundStyleE2EEESH_S1N_JEEENS4_5SM1004TMEM4LOAD26SM100_TMEM_LOAD_32dp32b64xES13_S1D_NS4_39AutoVectorizingCopyWithAssumedAlignmentILi128EEENS4_14SM90_TMA_STOREES1D_S1Z_S1Z_EEEvvEEEEvNT_6ParamsE) ;  /* 0xffffff4402687950 */ /* 0x000fea0003c3ffff */
.L_x_166:
[----:B------:R-:W-:-:S00]  /*ba60*/  BRA `(.L_x_166) ;  /* 0xfffffffc00fc7947 */ /* 0x000fc0000383ffff */
[----:B------:R-:W-:-:S00]  /*ba70*/  NOP ;  /* 0x0000000000007918 */ /* 0x000fc00000000000 */
        /* <DEDUP_REMOVED lines=8> */
.L_x_167:


//--------------------- .nv.global.init           --------------------------
	.section	.nv.global.init,"aw",@progbits
.nv.global.init:
	.type		$str$27,@object
	.size		$str$27,($str$28 - $str$27)
$str$27:
        /*0000*/ 	.byte	0x28, 0x61, 0x64, 0x64, 0x72, 0x65, 0x73, 0x73, 0x20, 0x26, 0x20, 0x6d, 0x61, 0x73, 0x6b, 0x29
        /*0010*/ 	.byte	0x20, 0x3d, 0x3d, 0x20, 0x30, 0x00
	.type		$str$28,@object
	.size		$str$28,($str$26 - $str$28)
$str$28:
        /*0016*/ 	.byte	0x2f, 0x74, 0x6d, 0x70, 0x2f, 0x63, 0x75, 0x74, 0x6c, 0x61, 0x73, 0x73, 0x5f, 0x73, 0x77, 0x65
        /*0026*/ 	.byte	0x65, 0x70, 0x5f, 0x73, 0x72, 0x63, 0x2f, 0x69, 0x6e, 0x63, 0x6c, 0x75, 0x64, 0x65, 0x2f, 0x63
        /*0036*/ 	.byte	0x75, 0x74, 0x65, 0x2f, 0x70, 0x6f, 0x69, 0x6e, 0x74, 0x65, 0x72, 0x5f, 0x66, 0x6c, 0x61, 0x67
        /*0046*/ 	.byte	0x67, 0x65, 0x64, 0x2e, 0x68, 0x70, 0x70, 0x00
	.type		$str$26,@object
	.size		$str$26,($str$25 - $str$26)
$str$26:
        /*004e*/ 	.byte	0x2f, 0x74, 0x6d, 0x70, 0x2f, 0x63, 0x75, 0x74, 0x6c, 0x61, 0x73, 0x73, 0x5f, 0x73, 0x77, 0x65
        /*005e*/ 	.byte	0x65, 0x70, 0x5f, 0x73, 0x72, 0x63, 0x2f, 0x69, 0x6e, 0x63, 0x6c, 0x75, 0x64, 0x65, 0x2f, 0x63
        /*006e*/ 	.byte	0x75, 0x74, 0x65, 0x2f, 0x61, 0x74, 0x6f, 0x6d, 0x2f, 0x63, 0x6f, 0x70, 0x79, 0x5f, 0x74, 0x72
        /*007e*/ 	.byte	0x61, 0x69, 0x74, 0x73, 0x5f, 0x73, 0x6d, 0x31, 0x30, 0x30, 0x2e, 0x68, 0x70, 0x70, 0x00
	.type		$str$25,@object
	.size		$str$25,(__unnamed_1 - $str$25)
$str$25:
        /*008d*/ 	.byte	0x28, 0x28, 0x75, 0x69, 0x6e, 0x74, 0x33, 0x32, 0x5f, 0x74, 0x28, 0x74, 0x68, 0x72, 0x65, 0x61
        /*009d*/ 	.byte	0x64, 0x49, 0x64, 0x78, 0x2e, 0x78, 0x29, 0x20, 0x2f, 0x20, 0x33, 0x32, 0x29, 0x20, 0x25, 0x20
        /*00ad*/ 	.byte	0x34, 0x29, 0x20, 0x3d, 0x3d, 0x20, 0x28, 0x28, 0x28, 0x74, 0x6d, 0x65, 0x6d, 0x5f, 0x61, 0x64
        /*00bd*/ 	.byte	0x64, 0x72, 0x20, 0x3e, 0x3e, 0x20, 0x31, 0x36, 0x29, 0x20, 0x2f, 0x20, 0x33, 0x32, 0x29, 0x20
        /*00cd*/ 	.byte	0x25, 0x20, 0x34, 0x29, 0x00
	.type		__unnamed_1,@object
	.size		__unnamed_1,(__unnamed_2 - __unnamed_1)
__unnamed_1:
        /*00d2*/ 	.byte	0x61, 0x75, 0x74, 0x6f, 0x20, 0x63, 0x75, 0x74, 0x65, 0x3a, 0x3a, 0x61, 0x73, 0x5f, 0x70, 0x6f
        /* <DEDUP_REMOVED lines=24> */
        /*0262*/ 	.byte	0x43, 0x3c, 0x38, 0x31, 0x39, 0x32, 0x3e, 0x3e, 0x3e, 0x3e, 0x5d, 0x00
	.type		__unnamed_2,@object
	.size		__unnamed_2,(__unnamed_3 - __unnamed_2)
__unnamed_2:
        /* <DEDUP_REMOVED lines=26> */
	.type		__unnamed_3,@object
	.size		__unnamed_3,(.L_3 - __unnamed_3)
__unnamed_3:
        /* <DEDUP_REMOVED lines=42> */
        /*06aa*/ 	.byte	0x3e, 0x3e, 0x3e, 0x3e, 0x5d, 0x00
.L_3:


//--------------------- .nv.shared._ZN7cutlass13device_kernelINS_4gemm6kernel13GemmUniversalIN4cute5tupleIJiiiiEEENS1_10collective13CollectiveMmaINS1_35MainloopSm100TmaUmmaWarpSpecializedILi4ELi2ELi2ENS5_IJNS4_1CILi1EEESB_SB_EEEEENS5_IJNSA_ILi128EEENSA_ILi256EEENSA_ILi64EEEEEENS_12float_e5m2_tENS5_IJlSB_lEEESI_SJ_NS4_8TiledMMAINS4_8MMA_AtomIJNS4_10MMA_TraitsINS4_19SM100_MMA_F8F6F4_SSEJSI_SI_fSE_SF_NS4_17integral_constantINS4_4UMMA5MajorELSQ_0EEESR_NSO_INSP_7ScaleInELSS_0EEEST_EEEEEENS4_6LayoutISC_NS5_IJNSA_ILi0EEESX_SX_EEEEENS5_IJNS4_10UnderscoreES10_S10_EEEEENS4_13SM90_TMA_LOADENS4_14ComposedLayoutINS4_7SwizzleILi2ELi4ELi3EEENS4_18smem_ptr_flag_bitsILi8EEENSW_INS5_IJNSA_ILi8EEESG_EEENS5_IJSG_SB_EEEEEEEvNS4_8identityES13_S1D_vS1E_EENS_8epilogue10collective18CollectiveEpilogueINS1G_23Sm100TmaWarpSpecializedILi4ELi2ELi64ELb0ELb0EEEJSH_NS5_IJNSW_ISE_SB_EENSW_ISG_SB_EEEEESI_SJ_SI_SJ_NS1G_6fusion15FusionCallbacksIS1K_NS1O_17LinearCombinationISI_fSI_fLNS_15FloatRoundStyleE2EEESH_S1N_JEEENS4_5SM1004TMEM4LOAD26SM100_TMEM_LOAD_32dp32b64xES13_S1D_NS4_39AutoVectorizingCopyWithAssumedAlignmentILi128EEENS4_14SM90_TMA_STOREES1D_S1Z_S1Z_EEEvvEEEEvNT_6ParamsE --------------------------
	.section	.nv.shared._ZN7cutlass13device_kernelINS_4gemm6kernel13GemmUniversalIN4cute5tupleIJiiiiEEENS1_10collective13CollectiveMmaINS1_35MainloopSm100TmaUmmaWarpSpecializedILi4ELi2ELi2ENS5_IJNS4_1CILi1EEESB_SB_EEEEENS5_IJNSA_ILi128EEENSA_ILi256EEENSA_ILi64EEEEEENS_12float_e5m2_tENS5_IJlSB_lEEESI_SJ_NS4_8TiledMMAINS4_8MMA_AtomIJNS4_10MMA_TraitsINS4_19SM100_MMA_F8F6F4_SSEJSI_SI_fSE_SF_NS4_17integral_constantINS4_4UMMA5MajorELSQ_0EEESR_NSO_INSP_7ScaleInELSS_0EEEST_EEEEEENS4_6LayoutISC_NS5_IJNSA_ILi0EEESX_SX_EEEEENS5_IJNS4_10UnderscoreES10_S10_EEEEENS4_13SM90_TMA_LOADENS4_14ComposedLayoutINS4_7SwizzleILi2ELi4ELi3EEENS4_18smem_ptr_flag_bitsILi8EEENSW_INS5_IJNSA_ILi8EEESG_EEENS5_IJSG_SB_EEEEEEEvNS4_8identityES13_S1D_vS1E_EENS_8epilogue10collective18CollectiveEpilogueINS1G_23Sm100TmaWarpSpecializedILi4ELi2ELi64ELb0ELb0EEEJSH_NS5_IJNSW_ISE_SB_EENSW_ISG_SB_EEEEESI_SJ_SI_SJ_NS1G_6fusion15FusionCallbacksIS1K_NS1O_17LinearCombinationISI_fSI_fLNS_15FloatRoundStyleE2EEESH_S1N_JEEENS4_5SM1004TMEM4LOAD26SM100_TMEM_LOAD_32dp32b64xES13_S1D_NS4_39AutoVectorizingCopyWithAssumedAlignmentILi128EEENS4_14SM90_TMA_STOREES1D_S1Z_S1Z_EEEvvEEEEvNT_6ParamsE,"aw",@nobits
	.sectionflags	@""
	.align	16
	.zero		1024


//--------------------- .nv.shared.reserved.0     --------------------------
	.section	.nv.shared.reserved.0,"aw",@nobits
	.weak		__nv_reservedSMEM_offset_0_alias
	.size		__nv_reservedSMEM_offset_0_alias, 0, 64
	.other		__nv_reservedSMEM_offset_0_alias,@"STO_CUDA_RESERVED_SHARED STV_DEFAULT"
__nv_reservedSMEM_offset_0_alias:
	.zero		0
.nv.shared.reserved.0:
	.zero		64
	.weak		__nv_reservedSMEM_tcgen05_partition
	.type		__nv_reservedSMEM_tcgen05_partition,@object
	.size		__nv_reservedSMEM_tcgen05_partition,(.L_0 - __nv_reservedSMEM_tcgen05_partition)
__nv_reservedSMEM_tcgen05_partition:
	.zero		32
.L_0:


//--------------------- .nv.global                --------------------------
	.section	.nv.global,"aw",@nobits
.nv.global:
	.type		_ZN40_INTERNAL_4527c40a_4_k_cu_78e55ecc_205204cute1_E,@object
	.size		_ZN40_INTERNAL_4527c40a_4_k_cu_78e55ecc_205204cute1_E,(_ZN40_INTERNAL_4527c40a_4_k_cu_78e55ecc_205204cuda3std3__45__cpo6cbeginE - _ZN40_INTERNAL_4527c40a_4_k_cu_78e55ecc_205204cute1_E)
_ZN40_INTERNAL_4527c40a_4_k_cu_78e55ecc_205204cute1_E:
	.zero		1
	.type		_ZN40_INTERNAL_4527c40a_4_k_cu_78e55ecc_205204cuda3std3__45__cpo6cbeginE,@object
	.size		_ZN40_INTERNAL_4527c40a_4_k_cu_78e55ecc_205204cuda3std3__45__cpo6cbeginE,(_ZN40_INTERNAL_4527c40a_4_k_cu_78e55ecc_205204cuda3std3__48in_placeE - _ZN40_INTERNAL_4527c40a_4_k_cu_78e55ecc_205204cuda3std3__45__cpo6cbeginE)
_ZN40_INTERNAL_4527c40a_4_k_cu_78e55ecc_205204cuda3std3__45__cpo6cbeginE:
	.zero		1
	.type		_ZN40_INTERNAL_4527c40a_4_k_cu_78e55ecc_205204cuda3std3__48in_placeE,@object
	.size		_ZN40_INTERNAL_4527c40a_4_k_cu_78e55ecc_205204cuda3std3__48in_placeE,(_ZN40_INTERNAL_4527c40a_4_k_cu_78e55ecc_205204cuda3std6ranges3__45__cpo9iter_moveE - _ZN40_INTERNAL_4527c40a_4_k_cu_78e55ecc_205204cuda3std3__48in_placeE)
_ZN40_INTERNAL_4527c40a_4_k_cu_78e55ecc_205204cuda3std3__48in_placeE:
	.zero		1
	.type		_ZN40_INTERNAL_4527c40a_4_k_cu_78e55ecc_205204cuda3std6ranges3__45__cpo9iter_moveE,@object
	.size		_ZN40_INTERNAL_4527c40a_4_k_cu_78e55ecc_205204cuda3std6ranges3__45__cpo9iter_moveE,(_ZN40_INTERNAL_4527c40a_4_k_cu_78e55ecc_205204cuda3std3__45__cpo5beginE - _ZN40_INTERNAL_4527c40a_4_k_cu_78e55ecc_205204cuda3std6ranges3__45__cpo9iter_moveE)
_ZN40_INTERNAL_4527c40a_4_k_cu_78e55ecc_205204cuda3std6ranges3__45__cpo9iter_moveE:
	.zero		1
	.type		_ZN40_INTERNAL_4527c40a_4_k_cu_78e55ecc_205204cuda3std3__45__cpo5beginE,@object
	.size		_ZN40_INTERNAL_4527c40a_4_k_cu_78e55ecc_205204cuda3std3__45__cpo5beginE,(_ZN40_INTERNAL_4527c40a_4_k_cu_78e55ecc_205204cuda3std3__442_GLOBAL__N__4527c40a_4_k_cu_78e55ecc_205206ignoreE - _ZN40_INTERNAL_4527c40a_4_k_cu_78e55ecc_205204cuda3std3__45__cpo5beginE)
_ZN40_INTERNAL_4527c40a_4_k_cu_78e55ecc_205204cuda3std3__45__cpo5beginE:
	.zero		1
	.type		_ZN40_INTERNAL_4527c40a_4_k_cu_78e55ecc_205204cuda3std3__442_GLOBAL__N__4527c40a_4_k_cu_78e55ecc_205206ignoreE,@object
	.size		_ZN40_INTERNAL_4527c40a_4_k_cu_78e55ecc_205204cuda3std3__442_GLOBAL__N__4527c40a_4_k_cu_78e55ecc_205206ignoreE,(_ZN40_INTERNAL_4527c40a_4_k_cu_78e55ecc_205204cute7productE - _ZN40_INTERNAL_4527c40a_4_k_cu_78e55ecc_205204cuda3std3__442_GLOBAL__N__4527c40a_4_k_cu_78e55ecc_205206ignoreE)
_ZN40_INTERNAL_4527c40a_4_k_cu_78e55ecc_205204cuda3std3__442_GLOBAL__N__4527c40a_4_k_cu_78e55ecc_205206ignoreE:
	.zero		1
	.type		_ZN40_INTERNAL_4527c40a_4_k_cu_78e55ecc_205204cute7productE,@object
	.size		_ZN40_INTERNAL_4527c40a_4_k_cu_78e55ecc_205204cute7productE,(_ZN40_INTERNAL_4527c40a_4_k_cu_78e55ecc_205204cuda3std3__45__cpo3endE - _ZN40_INTERNAL_4527c40a_4_k_cu_78e55ecc_205204cute7productE)
_ZN40_INTERNAL_4527c40a_4_k_cu_78e55ecc_205204cute7productE:
	.zero		1
	.type		_ZN40_INTERNAL_4527c40a_4_k_cu_78e55ecc_205204cuda3std3__45__cpo3endE,@object
	.size		_ZN40_INTERNAL_4527c40a_4_k_cu_78e55ecc_205204cuda3std3__45__cpo3endE,(_ZN40_INTERNAL_4527c40a_4_k_cu_78e55ecc_205204cuda3std3__419piecewise_constructE - _ZN40_INTERNAL_4527c40a_4_k_cu_78e55ecc_205204cuda3std3__45__cpo3endE)
_ZN40_INTERNAL_4527c40a_4_k_cu_78e55ecc_205204cuda3std3__45__cpo3endE:
	.zero		1
	.type		_ZN40_INTERNAL_4527c40a_4_k_cu_78e55ecc_205204cuda3std3__419piecewise_constructE,@object
	.size		_ZN40_INTERNAL_4527c40a_4_k_cu_78e55ecc_205204cuda3std3__419piecewise_constructE,(_ZN40_INTERNAL_4527c40a_4_k_cu_78e55ecc_205204cuda3std3__45__cpo4cendE - _ZN40_INTERNAL_4527c40a_4_k_cu_78e55ecc_205204cuda3std3__419piecewise_constructE)
_ZN40_INTERNAL_4527c40a_4_k_cu_78e55ecc_205204cuda3std3__419piecewise_constructE:
	.zero		1
	.type		_ZN40_INTERNAL_4527c40a_4_k_cu_78e55ecc_205204cuda3std3__45__cpo4cendE,@object
	.size		_ZN40_INTERNAL_4527c40a_4_k_cu_78e55ecc_205204cuda3std3__45__cpo4cendE,(_ZN40_INTERNAL_4527c40a_4_k_cu_78e55ecc_205204cuda3std6ranges3__45__cpo4swapE - _ZN40_INTERNAL_4527c40a_4_k_cu_78e55ecc_205204cuda3std3__45__cpo4cendE)
_ZN40_INTERNAL_4527c40a_4_k_cu_78e55ecc_205204cuda3std3__45__cpo4cendE:
	.zero		1
	.type		_ZN40_INTERNAL_4527c40a_4_k_cu_78e55ecc_205204cuda3std6ranges3__45__cpo4swapE,@object
	.size		_ZN40_INTERNAL_4527c40a_4_k_cu_78e55ecc_205204cuda3std6ranges3__45__cpo4swapE,(.L_11 - _ZN40_INTERNAL_4527c40a_4_k_cu_78e55ecc_205204cuda3std6ranges3__45__cpo4swapE)
_ZN40_INTERNAL_4527c40a_4_k_cu_78e55ecc_205204cuda3std6ranges3__45__cpo4swapE:
	.zero		1
.L_11:


//--------------------- .nv.constant0._ZN7cutlass13device_kernelINS_4gemm6kernel13GemmUniversalIN4cute5tupleIJiiiiEEENS1_10collective13CollectiveMmaINS1_35MainloopSm100TmaUmmaWarpSpecializedILi4ELi2ELi2ENS5_IJNS4_1CILi1EEESB_SB_EEEEENS5_IJNSA_ILi128EEENSA_ILi256EEENSA_ILi64EEEEEENS_12float_e5m2_tENS5_IJlSB_lEEESI_SJ_NS4_8TiledMMAINS4_8MMA_AtomIJNS4_10MMA_TraitsINS4_19SM100_MMA_F8F6F4_SSEJSI_SI_fSE_SF_NS4_17integral_constantINS4_4UMMA5MajorELSQ_0EEESR_NSO_INSP_7ScaleInELSS_0EEEST_EEEEEENS4_6LayoutISC_NS5_IJNSA_ILi0EEESX_SX_EEEEENS5_IJNS4_10UnderscoreES10_S10_EEEEENS4_13SM90_TMA_LOADENS4_14ComposedLayoutINS4_7SwizzleILi2ELi4ELi3EEENS4_18smem_ptr_flag_bitsILi8EEENSW_INS5_IJNSA_ILi8EEESG_EEENS5_IJSG_SB_EEEEEEEvNS4_8identityES13_S1D_vS1E_EENS_8epilogue10collective18CollectiveEpilogueINS1G_23Sm100TmaWarpSpecializedILi4ELi2ELi64ELb0ELb0EEEJSH_NS5_IJNSW_ISE_SB_EENSW_ISG_SB_EEEEESI_SJ_SI_SJ_NS1G_6fusion15FusionCallbacksIS1K_NS1O_17LinearCombinationISI_fSI_fLNS_15FloatRoundStyleE2EEESH_S1N_JEEENS4_5SM1004TMEM4LOAD26SM100_TMEM_LOAD_32dp32b64xES13_S1D_NS4_39AutoVectorizingCopyWithAssumedAlignmentILi128EEENS4_14SM90_TMA_STOREES1D_S1Z_S1Z_EEEvvEEEEvNT_6ParamsE --------------------------
	.section	.nv.constant0._ZN7cutlass13device_kernelINS_4gemm6kernel13GemmUniversalIN4cute5tupleIJiiiiEEENS1_10collective13CollectiveMmaINS1_35MainloopSm100TmaUmmaWarpSpecializedILi4ELi2ELi2ENS5_IJNS4_1CILi1EEESB_SB_EEEEENS5_IJNSA_ILi128EEENSA_ILi256EEENSA_ILi64EEEEEENS_12float_e5m2_tENS5_IJlSB_lEEESI_SJ_NS4_8TiledMMAINS4_8MMA_AtomIJNS4_10MMA_TraitsINS4_19SM100_MMA_F8F6F4_SSEJSI_SI_fSE_SF_NS4_17integral_constantINS4_4UMMA5MajorELSQ_0EEESR_NSO_INSP_7ScaleInELSS_0EEEST_EEEEEENS4_6LayoutISC_NS5_IJNSA_ILi0EEESX_SX_EEEEENS5_IJNS4_10UnderscoreES10_S10_EEEEENS4_13SM90_TMA_LOADENS4_14ComposedLayoutINS4_7SwizzleILi2ELi4ELi3EEENS4_18smem_ptr_flag_bitsILi8EEENSW_INS5_IJNSA_ILi8EEESG_EEENS5_IJSG_SB_EEEEEEEvNS4_8identityES13_S1D_vS1E_EENS_8epilogue10collective18CollectiveEpilogueINS1G_23Sm100TmaWarpSpecializedILi4ELi2ELi64ELb0ELb0EEEJSH_NS5_IJNSW_ISE_SB_EENSW_ISG_SB_EEEEESI_SJ_SI_SJ_NS1G_6fusion15FusionCallbacksIS1K_NS1O_17LinearCombinationISI_fSI_fLNS_15FloatRoundStyleE2EEESH_S1N_JEEENS4_5SM1004TMEM4LOAD26SM100_TMEM_LOAD_32dp32b64xES13_S1D_NS4_39AutoVectorizingCopyWithAssumedAlignmentILi128EEENS4_14SM90_TMA_STOREES1D_S1Z_S1Z_EEEvvEEEEvNT_6ParamsE,"a",@progbits
	.sectionflags	@""
	.align	4
.nv.constant0._ZN7cutlass13device_kernelINS_4gemm6kernel13GemmUniversalIN4cute5tupleIJiiiiEEENS1_10collective13CollectiveMmaINS1_35MainloopSm100TmaUmmaWarpSpecializedILi4ELi2ELi2ENS5_IJNS4_1CILi1EEESB_SB_EEEEENS5_IJNSA_ILi128EEENSA_ILi256EEENSA_ILi64EEEEEENS_12float_e5m2_tENS5_IJlSB_lEEESI_SJ_NS4_8TiledMMAINS4_8MMA_AtomIJNS4_10MMA_TraitsINS4_19SM100_MMA_F8F6F4_SSEJSI_SI_fSE_SF_NS4_17integral_constantINS4_4UMMA5MajorELSQ_0EEESR_NSO_INSP_7ScaleInELSS_0EEEST_EEEEEENS4_6LayoutISC_NS5_IJNSA_ILi0EEESX_SX_EEEEENS5_IJNS4_10UnderscoreES10_S10_EEEEENS4_13SM90_TMA_LOADENS4_14ComposedLayoutINS4_7SwizzleILi2ELi4ELi3EEENS4_18smem_ptr_flag_bitsILi8EEENSW_INS5_IJNSA_ILi8EEESG_EEENS5_IJSG_SB_EEEEEEEvNS4_8identityES13_S1D_vS1E_EENS_8epilogue10collective18CollectiveEpilogueINS1G_23Sm100TmaWarpSpecializedILi4ELi2ELi64ELb0ELb0EEEJSH_NS5_IJNSW_ISE_SB_EENSW_ISG_SB_EEEEESI_SJ_SI_SJ_NS1G_6fusion15FusionCallbacksIS1K_NS1O_17LinearCombinationISI_fSI_fLNS_15FloatRoundStyleE2EEESH_S1N_JEEENS4_5SM1004TMEM4LOAD26SM100_TMEM_LOAD_32dp32b64xES13_S1D_NS4_39AutoVectorizingCopyWithAssumedAlignmentILi128EEENS4_14SM90_TMA_STOREES1D_S1Z_S1Z_EEEvvEEEEvNT_6ParamsE:
	.zero		2944


//--------------------- SYMBOLS --------------------------

	.type		.nv.reservedSmem.offset0,@object
	.size		.nv.reservedSmem.offset0,0x4
	.type		.nv.reservedSmem.cap,@object
	.size		.nv.reservedSmem.cap,0x4
	.type		__assertfail,@function
